// auto-generated by cutlass_sweep.epilogue — config: {"arch": "sm_100", "cluster_m": 2, "cluster_n": 1, "dtype": "e4m3", "fusion": "relu", "tile_k": 64, "tile_m": 256, "tile_n": 128}
#include "cutlass/cutlass.h"
#include "cutlass/gemm/collective/collective_builder.hpp"
#include "cutlass/gemm/device/gemm_universal_adapter.h"
#include "cutlass/gemm/kernel/gemm_universal.hpp"
#include "cutlass/epilogue/collective/collective_builder.hpp"
#include "cutlass/epilogue/fusion/operations.hpp"
#include "cutlass/epilogue/thread/activation.h"

using Elem = cutlass::float_e4m3_t;
using Acc  = float;
using TileShape    = cute::Shape<cute::_256, cute::_128, cute::_64>;
using ClusterShape = cute::Shape<cute::_2, cute::_1, cute::_1>;
using FusionOp     = cutlass::epilogue::fusion::LinCombEltAct<cutlass::epilogue::thread::ReLU, Elem, Acc>;

using CollectiveEpilogue = typename cutlass::epilogue::collective::CollectiveBuilder<
    cutlass::arch::Sm100, cutlass::arch::OpClassTensorOp,
    TileShape, ClusterShape,
    cutlass::epilogue::collective::EpilogueTileAuto,
    Acc, Acc,
    Elem, cutlass::layout::RowMajor, 128 / cutlass::sizeof_bits<Elem>::value,
    Elem, cutlass::layout::RowMajor, 128 / cutlass::sizeof_bits<Elem>::value,
    cutlass::epilogue::collective::EpilogueScheduleAuto,
    FusionOp
  >::CollectiveOp;

using CollectiveMainloop = typename cutlass::gemm::collective::CollectiveBuilder<
    cutlass::arch::Sm100, cutlass::arch::OpClassTensorOp,
    Elem, cutlass::layout::RowMajor, 128 / cutlass::sizeof_bits<Elem>::value,
    Elem, cutlass::layout::ColumnMajor, 128 / cutlass::sizeof_bits<Elem>::value,
    Acc,
    TileShape, ClusterShape,
    cutlass::gemm::collective::StageCountAutoCarveout<
        static_cast<int>(sizeof(typename CollectiveEpilogue::SharedStorage))>,
    cutlass::gemm::collective::KernelScheduleAuto
  >::CollectiveOp;

using GemmKernel = cutlass::gemm::kernel::GemmUniversal<
    cute::Shape<int,int,int,int>, CollectiveMainloop, CollectiveEpilogue>;
using Gemm = cutlass::gemm::device::GemmUniversalAdapter<GemmKernel>;

auto* _anchor = &cutlass::device_kernel<GemmKernel>;


// ===== COMPILED SASS (sm_100a) =====

	.target	sm_100a

	.elftype	@"ET_EXEC"


//--------------------- .note.nv.tkinfo           --------------------------
	.section	.note.nv.tkinfo,"",@"SHT_NOTE"
	.sectionflags	@"SHF_NOTE_NV_TKINFO"
	.tkinfo
        /*0018*/ 	.word	0x00000002
        /*0030*/ 	.string	""
        /*0030*/ 	.string	"ptxas"
        /*0030*/ 	.string	"Cuda compilation tools, release 13.0, V13.0.88"
        /*0030*/ 	.string	"Build cuda_13.0.r13.0/compiler.36424714_0"
        /*0030*/ 	.string	"-arch sm_100a -m 64 "



//--------------------- .note.nv.cuinfo           --------------------------
	.section	.note.nv.cuinfo,"",@"SHT_NOTE"
	.sectionflags	@"SHF_NOTE_NV_CUINFO"
        /*0018*/ 	.short	0x0002
        /*001a*/ 	.short	0x0064
        /*001c*/ 	.short	0x0082
	.zero		2


//--------------------- .nv.info                  --------------------------
	.section	.nv.info,"",@"SHT_CUDA_INFO"
	.align	4


	//----- nvinfo : EIATTR_REGCOUNT
	.align		4
        /*0000*/ 	.byte	0x04, 0x2f
        /*0002*/ 	.short	(.L_19 - .L_18)
	.align		4
.L_18:
        /*0004*/ 	.word	index@(_ZN7cutlass13device_kernelINS_4gemm6kernel13GemmUniversalIN4cute5tupleIJiiiiEEENS1_10collective13CollectiveMmaINS1_35MainloopSm100TmaUmmaWarpSpecializedILi16ELi2ELi4ENS5_IJNS4_1CILi2EEENSA_ILi1EEESC_EEEEENS5_IJNSA_ILi256EEENSA_ILi128EEENSA_ILi64EEEEEENS_12float_e4m3_tENS5_IJlSC_lEEESJ_SK_NS4_8TiledMMAINS4_8MMA_AtomIJNS4_10MMA_TraitsINS4_25SM100_MMA_F8F6F4_2x1SM_SSEJSJ_SJ_fSF_SG_NS4_17integral_constantINS4_4UMMA5MajorELSR_0EEESS_NSP_INSQ_7ScaleInELST_0EEESU_EEEEEENS4_6LayoutINS5_IJSC_SC_SC_EEENS5_IJNSA_ILi0EEESZ_SZ_EEEEENS5_IJNS4_10UnderscoreES12_S12_EEEEENS4_18SM100_TMA_2SM_LOADENS4_14ComposedLayoutINS4_7SwizzleILi2ELi4ELi3EEENS4_18smem_ptr_flag_bitsILi8EEENSX_INS5_IJNSA_ILi8EEESH_EEENS5_IJSH_SC_EEEEEEEvNS4_8identityES15_S1F_vS1G_EENS_8epilogue10collective18CollectiveEpilogueINS1I_23Sm100TmaWarpSpecializedILi2ELi2ELi64ELb0ELb0EEEJNS5_IJSG_SG_SH_EEENS5_IJNSX_ISG_SC_EENSX_ISH_SC_EEEEESJ_SK_SJ_SK_NS1I_6fusion15FusionCallbacksIS1M_NS1R_13LinCombEltActINS1I_6thread4ReLuESJ_fSJ_fLNS_15FloatRoundStyleE2EEES1N_S1Q_JEEENS4_5SM1004TMEM4LOAD26SM100_TMEM_LOAD_32dp32b64xENS4_13SM90_TMA_LOADES1F_NS4_39AutoVectorizingCopyWithAssumedAlignmentILi128EEENS4_14SM90_TMA_STOREES1F_S25_S25_EEEvvEEEEvNT_6ParamsE)
        /*0008*/ 	.word	0x000000e2


	//----- nvinfo : EIATTR_FRAME_SIZE
	.align		4
.L_19:
        /*000c*/ 	.byte	0x04, 0x11
        /*000e*/ 	.short	(.L_21 - .L_20)
	.align		4
.L_20:
        /*0010*/ 	.word	index@($__internal_2_$__cuda_sm10x_tcgen05_guardrail_trap_unallocated_columns_being_dealloced)
        /*0014*/ 	.word	0x00000000


	//----- nvinfo : EIATTR_FRAME_SIZE
	.align		4
.L_21:
        /*0018*/ 	.byte	0x04, 0x11
        /*001a*/ 	.short	(.L_23 - .L_22)
	.align		4
.L_22:
        /*001c*/ 	.word	index@($__internal_1_$__cuda_sm10x_tcgen05_guardrail_trap_phase_invalid_during_alloc)
        /*0020*/ 	.word	0x00000000


	//----- nvinfo : EIATTR_FRAME_SIZE
	.align		4
.L_23:
        /*0024*/ 	.byte	0x04, 0x11
        /*0026*/ 	.short	(.L_25 - .L_24)
	.align		4
.L_24:
        /*0028*/ 	.word	index@($__internal_0_$__cuda_sm10x_tcgen05_guardrail_trap_col_being_dealloced_not_returned_by_alloc)
        /*002c*/ 	.word	0x00000000


	//----- nvinfo : EIATTR_FRAME_SIZE
	.align		4
.L_25:
        /*0030*/ 	.byte	0x04, 0x11
        /*0032*/ 	.short	(.L_27 - .L_26)
	.align		4
.L_26:
        /*0034*/ 	.word	index@(_ZN7cutlass13device_kernelINS_4gemm6kernel13GemmUniversalIN4cute5tupleIJiiiiEEENS1_10collective13CollectiveMmaINS1_35MainloopSm100TmaUmmaWarpSpecializedILi16ELi2ELi4ENS5_IJNS4_1CILi2EEENSA_ILi1EEESC_EEEEENS5_IJNSA_ILi256EEENSA_ILi128EEENSA_ILi64EEEEEENS_12float_e4m3_tENS5_IJlSC_lEEESJ_SK_NS4_8TiledMMAINS4_8MMA_AtomIJNS4_10MMA_TraitsINS4_25SM100_MMA_F8F6F4_2x1SM_SSEJSJ_SJ_fSF_SG_NS4_17integral_constantINS4_4UMMA5MajorELSR_0EEESS_NSP_INSQ_7ScaleInELST_0EEESU_EEEEEENS4_6LayoutINS5_IJSC_SC_SC_EEENS5_IJNSA_ILi0EEESZ_SZ_EEEEENS5_IJNS4_10UnderscoreES12_S12_EEEEENS4_18SM100_TMA_2SM_LOADENS4_14ComposedLayoutINS4_7SwizzleILi2ELi4ELi3EEENS4_18smem_ptr_flag_bitsILi8EEENSX_INS5_IJNSA_ILi8EEESH_EEENS5_IJSH_SC_EEEEEEEvNS4_8identityES15_S1F_vS1G_EENS_8epilogue10collective18CollectiveEpilogueINS1I_23Sm100TmaWarpSpecializedILi2ELi2ELi64ELb0ELb0EEEJNS5_IJSG_SG_SH_EEENS5_IJNSX_ISG_SC_EENSX_ISH_SC_EEEEESJ_SK_SJ_SK_NS1I_6fusion15FusionCallbacksIS1M_NS1R_13LinCombEltActINS1I_6thread4ReLuESJ_fSJ_fLNS_15FloatRoundStyleE2EEES1N_S1Q_JEEENS4_5SM1004TMEM4LOAD26SM100_TMEM_LOAD_32dp32b64xENS4_13SM90_TMA_LOADES1F_NS4_39AutoVectorizingCopyWithAssumedAlignmentILi128EEENS4_14SM90_TMA_STOREES1F_S25_S25_EEEvvEEEEvNT_6ParamsE)
        /*0038*/ 	.word	0x00000000


	//----- nvinfo : EIATTR_MIN_STACK_SIZE
	.align		4
.L_27:
        /*003c*/ 	.byte	0x04, 0x12
        /*003e*/ 	.short	(.L_29 - .L_28)
	.align		4
.L_28:
        /*0040*/ 	.word	index@(_ZN7cutlass13device_kernelINS_4gemm6kernel13GemmUniversalIN4cute5tupleIJiiiiEEENS1_10collective13CollectiveMmaINS1_35MainloopSm100TmaUmmaWarpSpecializedILi16ELi2ELi4ENS5_IJNS4_1CILi2EEENSA_ILi1EEESC_EEEEENS5_IJNSA_ILi256EEENSA_ILi128EEENSA_ILi64EEEEEENS_12float_e4m3_tENS5_IJlSC_lEEESJ_SK_NS4_8TiledMMAINS4_8MMA_AtomIJNS4_10MMA_TraitsINS4_25SM100_MMA_F8F6F4_2x1SM_SSEJSJ_SJ_fSF_SG_NS4_17integral_constantINS4_4UMMA5MajorELSR_0EEESS_NSP_INSQ_7ScaleInELST_0EEESU_EEEEEENS4_6LayoutINS5_IJSC_SC_SC_EEENS5_IJNSA_ILi0EEESZ_SZ_EEEEENS5_IJNS4_10UnderscoreES12_S12_EEEEENS4_18SM100_TMA_2SM_LOADENS4_14ComposedLayoutINS4_7SwizzleILi2ELi4ELi3EEENS4_18smem_ptr_flag_bitsILi8EEENSX_INS5_IJNSA_ILi8EEESH_EEENS5_IJSH_SC_EEEEEEEvNS4_8identityES15_S1F_vS1G_EENS_8epilogue10collective18CollectiveEpilogueINS1I_23Sm100TmaWarpSpecializedILi2ELi2ELi64ELb0ELb0EEEJNS5_IJSG_SG_SH_EEENS5_IJNSX_ISG_SC_EENSX_ISH_SC_EEEEESJ_SK_SJ_SK_NS1I_6fusion15FusionCallbacksIS1M_NS1R_13LinCombEltActINS1I_6thread4ReLuESJ_fSJ_fLNS_15FloatRoundStyleE2EEES1N_S1Q_JEEENS4_5SM1004TMEM4LOAD26SM100_TMEM_LOAD_32dp32b64xENS4_13SM90_TMA_LOADES1F_NS4_39AutoVectorizingCopyWithAssumedAlignmentILi128EEENS4_14SM90_TMA_STOREES1F_S25_S25_EEEvvEEEEvNT_6ParamsE)
        /*0044*/ 	.word	0x00000000
.L_29:


//--------------------- .nv.compat                --------------------------
	.section	.nv.compat,"",@"SHT_CUDA_COMPAT_INFO"
	.align	4
        /*0000*/ 	.byte	0x02, 0x09, 0x01, 0x00, 0x02, 0x02, 0x02, 0x00, 0x02, 0x05, 0x05, 0x00, 0x03, 0x07, 0x01, 0x01
        /*0010*/ 	.byte	0x02, 0x03, 0x01, 0x00, 0x02, 0x06, 0x01, 0x00, 0x04, 0x0b, 0x08, 0x00, 0x09, 0x00, 0x00, 0x00
        /*0020*/ 	.byte	0x00, 0x00, 0x00, 0x00


//--------------------- .nv.info._ZN7cutlass13device_kernelINS_4gemm6kernel13GemmUniversalIN4cute5tupleIJiiiiEEENS1_10collective13CollectiveMmaINS1_35MainloopSm100TmaUmmaWarpSpecializedILi16ELi2ELi4ENS5_IJNS4_1CILi2EEENSA_ILi1EEESC_EEEEENS5_IJNSA_ILi256EEENSA_ILi128EEENSA_ILi64EEEEEENS_12float_e4m3_tENS5_IJlSC_lEEESJ_SK_NS4_8TiledMMAINS4_8MMA_AtomIJNS4_10MMA_TraitsINS4_25SM100_MMA_F8F6F4_2x1SM_SSEJSJ_SJ_fSF_SG_NS4_17integral_constantINS4_4UMMA5MajorELSR_0EEESS_NSP_INSQ_7ScaleInELST_0EEESU_EEEEEENS4_6LayoutINS5_IJSC_SC_SC_EEENS5_IJNSA_ILi0EEESZ_SZ_EEEEENS5_IJNS4_10UnderscoreES12_S12_EEEEENS4_18SM100_TMA_2SM_LOADENS4_14ComposedLayoutINS4_7SwizzleILi2ELi4ELi3EEENS4_18smem_ptr_flag_bitsILi8EEENSX_INS5_IJNSA_ILi8EEESH_EEENS5_IJSH_SC_EEEEEEEvNS4_8identityES15_S1F_vS1G_EENS_8epilogue10collective18CollectiveEpilogueINS1I_23Sm100TmaWarpSpecializedILi2ELi2ELi64ELb0ELb0EEEJNS5_IJSG_SG_SH_EEENS5_IJNSX_ISG_SC_EENSX_ISH_SC_EEEEESJ_SK_SJ_SK_NS1I_6fusion15FusionCallbacksIS1M_NS1R_13LinCombEltActINS1I_6thread4ReLuESJ_fSJ_fLNS_15FloatRoundStyleE2EEES1N_S1Q_JEEENS4_5SM1004TMEM4LOAD26SM100_TMEM_LOAD_32dp32b64xENS4_13SM90_TMA_LOADES1F_NS4_39AutoVectorizingCopyWithAssumedAlignmentILi128EEENS4_14SM90_TMA_STOREES1F_S25_S25_EEEvvEEEEvNT_6ParamsE --------------------------
	.section	.nv.info._ZN7cutlass13device_kernelINS_4gemm6kernel13GemmUniversalIN4cute5tupleIJiiiiEEENS1_10collective13CollectiveMmaINS1_35MainloopSm100TmaUmmaWarpSpecializedILi16ELi2ELi4ENS5_IJNS4_1CILi2EEENSA_ILi1EEESC_EEEEENS5_IJNSA_ILi256EEENSA_ILi128EEENSA_ILi64EEEEEENS_12float_e4m3_tENS5_IJlSC_lEEESJ_SK_NS4_8TiledMMAINS4_8MMA_AtomIJNS4_10MMA_TraitsINS4_25SM100_MMA_F8F6F4_2x1SM_SSEJSJ_SJ_fSF_SG_NS4_17integral_constantINS4_4UMMA5MajorELSR_0EEESS_NSP_INSQ_7ScaleInELST_0EEESU_EEEEEENS4_6LayoutINS5_IJSC_SC_SC_EEENS5_IJNSA_ILi0EEESZ_SZ_EEEEENS5_IJNS4_10UnderscoreES12_S12_EEEEENS4_18SM100_TMA_2SM_LOADENS4_14ComposedLayoutINS4_7SwizzleILi2ELi4ELi3EEENS4_18smem_ptr_flag_bitsILi8EEENSX_INS5_IJNSA_ILi8EEESH_EEENS5_IJSH_SC_EEEEEEEvNS4_8identityES15_S1F_vS1G_EENS_8epilogue10collective18CollectiveEpilogueINS1I_23Sm100TmaWarpSpecializedILi2ELi2ELi64ELb0ELb0EEEJNS5_IJSG_SG_SH_EEENS5_IJNSX_ISG_SC_EENSX_ISH_SC_EEEEESJ_SK_SJ_SK_NS1I_6fusion15FusionCallbacksIS1M_NS1R_13LinCombEltActINS1I_6thread4ReLuESJ_fSJ_fLNS_15FloatRoundStyleE2EEES1N_S1Q_JEEENS4_5SM1004TMEM4LOAD26SM100_TMEM_LOAD_32dp32b64xENS4_13SM90_TMA_LOADES1F_NS4_39AutoVectorizingCopyWithAssumedAlignmentILi128EEENS4_14SM90_TMA_STOREES1F_S25_S25_EEEvvEEEEvNT_6ParamsE,"",@"SHT_CUDA_INFO"
	.sectionflags	@""
	.align	4


	//----- nvinfo : EIATTR_CUDA_API_VERSION
	.align		4
        /*0000*/ 	.byte	0x04, 0x37
        /*0002*/ 	.short	(.L_31 - .L_30)
.L_30:
        /*0004*/ 	.word	0x00000082


	//----- nvinfo : EIATTR_KPARAM_INFO
	.align		4
.L_31:
        /*0008*/ 	.byte	0x04, 0x17
        /*000a*/ 	.short	(.L_33 - .L_32)
.L_32:
        /*000c*/ 	.word	0x00000000
        /*0010*/ 	.short	0x0000
        /*0012*/ 	.short	0x0000
        /*0014*/ 	.byte	0x00, 0xf0, 0x01, 0x20


	//----- nvinfo : EIATTR_AT_ENTRY_FRAGMENTS
	.align		4
.L_33:
        /*0018*/ 	.byte	0x04, 0x4f
        /*001a*/ 	.short	(.L_35 - .L_34)


	//   ....[0]....
.L_34:
        /*001c*/ 	.word	0x00000007


	//----- nvinfo : EIATTR_RESERVED_SMEM_USED
	.align		4
.L_35:
        /*0020*/ 	.byte	0x01, 0x41
	.zero		2


	//----- nvinfo : EIATTR_SPARSE_MMA_MASK
	.align		4
        /*0024*/ 	.byte	0x03, 0x50
        /*0026*/ 	.short	0x0000


	//----- nvinfo : EIATTR_TCGEN05_2CTA_USED
	.align		4
        /*0028*/ 	.byte	0x01, 0x52
	.zero		2


	//----- nvinfo : EIATTR_MAXREG_COUNT
	.align		4
        /*002c*/ 	.byte	0x03, 0x1b
        /*002e*/ 	.short	0x00ff


	//----- nvinfo : EIATTR_NUM_BARRIERS
	.align		4
        /*0030*/ 	.byte	0x02, 0x4c
        /*0032*/ 	.byte	0x07
	.zero		1


	//----- nvinfo : EIATTR_EXTERNS
	.align		4
        /*0034*/ 	.byte	0x04, 0x0f
        /*0036*/ 	.short	(.L_37 - .L_36)


	//   ....[0]....
	.align		4
.L_36:
        /*0038*/ 	.word	index@(__assertfail)


	//----- nvinfo : EIATTR_MERCURY_ISA_VERSION
	.align		4
.L_37:
        /*003c*/ 	.byte	0x03, 0x5f
        /*003e*/ 	.short	0x0101


	//----- nvinfo : EIATTR_INT_WARP_WIDE_INSTR_OFFSETS
	.align		4
        /*0040*/ 	.byte	0x04, 0x31
        /*0042*/ 	.short	(.L_39 - .L_38)


	//   ....[0]....
.L_38:
        /*0044*/ 	.word	0x00000e50


	//   ....[1]....
        /*0048*/ 	.word	0x00000ef0


	//   ....[2]....
        /*004c*/ 	.word	0x00002240


	//   ....[3]....
        /*0050*/ 	.word	0x00004700


	//   ....[4]....
        /*0054*/ 	.word	0x00004720


	//   ....[5]....
        /*0058*/ 	.word	0x00004750


	//   ....[6]....
        /*005c*/ 	.word	0x00005080


	//   ....[7]....
        /*0060*/ 	.word	0x000050f0


	//   ....[8]....
        /*0064*/ 	.word	0x000052d0


	//   ....[9]....
        /*0068*/ 	.word	0x00005430


	//----- nvinfo : EIATTR_COOP_GROUP_MASK_REGIDS
	.align		4
.L_39:
        /*006c*/ 	.byte	0x04, 0x29
        /*006e*/ 	.short	(.L_41 - .L_40)


	//   ....[0]....
.L_40:
        /*0070*/ 	.word	0xffffffff


	//   ....[1]....
        /*0074*/ 	.word	0xffffffff


	//   ....[2]....
        /*0078*/ 	.word	0xffffffff


	//   ....[3]....
        /*007c*/ 	.word	0xffffffff


	//   ....[4]....
        /*0080*/ 	.word	0xffffffff


	//   ....[5]....
        /*0084*/ 	.word	0xffffffff


	//   ....[6]....
        /*0088*/ 	.word	0xffffffff


	//   ....[7]....
        /*008c*/ 	.word	0xffffffff


	//   ....[8]....
        /*0090*/ 	.word	0xffffffff


	//   ....[9]....
        /*0094*/ 	.word	0xffffffff


	//   ....[10]....
        /*0098*/ 	.word	0xffffffff


	//   ....[11]....
        /*009c*/ 	.word	0xffffffff


	//   ....[12]....
        /*00a0*/ 	.word	0xffffffff


	//   ....[13]....
        /*00a4*/ 	.word	0xffffffff


	//----- nvinfo : EIATTR_COOP_GROUP_INSTR_OFFSETS
	.align		4
.L_41:
        /*00a8*/ 	.byte	0x04, 0x28
        /*00aa*/ 	.short	(.L_43 - .L_42)


	//   ....[0]....
.L_42:
        /*00ac*/ 	.word	0x000000c0


	//   ....[1]....
        /*00b0*/ 	.word	0x000004d0


	//   ....[2]....
        /*00b4*/ 	.word	0x00000800


	//   ....[3]....
        /*00b8*/ 	.word	0x00000950


	//   ....[4]....
        /*00bc*/ 	.word	0x00000a40


	//   ....[5]....
        /*00c0*/ 	.word	0x00000ba0


	//   ....[6]....
        /*00c4*/ 	.word	0x00000d30


	//   ....[7]....
        /*00c8*/ 	.word	0x00000f70


	//   ....[8]....
        /*00cc*/ 	.word	0x00002120


	//   ....[9]....
        /*00d0*/ 	.word	0x000035c0


	//   ....[10]....
        /*00d4*/ 	.word	0x00003a90


	//   ....[11]....
        /*00d8*/ 	.word	0x00003ac0


	//   ....[12]....
        /*00dc*/ 	.word	0x00004600


	//   ....[13]....
        /*00e0*/ 	.word	0x00004810


	//----- nvinfo : EIATTR_VRC_CTA_INIT_COUNT
	.align		4
.L_43:
        /*00e4*/ 	.byte	0x02, 0x4a
        /*00e6*/ 	.byte	0x80
	.zero		1


	//----- nvinfo : EIATTR_SYSCALL_OFFSETS
	.align		4
        /*00e8*/ 	.byte	0x04, 0x46
        /*00ea*/ 	.short	(.L_45 - .L_44)


	//   ....[0]....
.L_44:
        /*00ec*/ 	.word	0x00005e70


	//   ....[1]....
        /*00f0*/ 	.word	0x00005fb0


	//   ....[2]....
        /*00f4*/ 	.word	0x00006870


	//   ....[3]....
        /*00f8*/ 	.word	0x00007e80


	//----- nvinfo : EIATTR_MBARRIER_INSTR_OFFSETS
	.align		4
.L_45:
        /*00fc*/ 	.byte	0x04, 0x39
        /*00fe*/ 	.short	(.L_47 - .L_46)


	//   ....[0]....
.L_46:
        /*0100*/ 	.word	0x000005e0
        /*0104*/ 	.word	0x000000ff
        /*0108*/ 	.word	0x00000000
        /*010c*/ 	.short	0x0100
        /*010e*/ 	.byte	0x08
	.zero		1


	//   ....[1]....
        /*0110*/ 	.word	0x000005f0
        /*0114*/ 	.word	0x000000ff
        /*0118*/ 	.word	0x00000080
        /*011c*/ 	.short	0x0100
        /*011e*/ 	.byte	0x08
	.zero		1


	//   ....[2]....
        /*0120*/ 	.word	0x00000600
        /*0124*/ 	.word	0x000000ff
        /*0128*/ 	.word	0x00000008
        /*012c*/ 	.short	0x0100
        /*012e*/ 	.byte	0x08
	.zero		1


	//   ....[3]....
        /*0130*/ 	.word	0x00000610
        /*0134*/ 	.word	0x000000ff
        /*0138*/ 	.word	0x00000088
        /*013c*/ 	.short	0x0100
        /*013e*/ 	.byte	0x08
	.zero		1


	//   ....[4]....
        /*0140*/ 	.word	0x00000620
        /*0144*/ 	.word	0x000000ff
        /*0148*/ 	.word	0x00000010
        /*014c*/ 	.short	0x0100
        /*014e*/ 	.byte	0x08
	.zero		1


	//   ....[5]....
        /*0150*/ 	.word	0x00000630
        /*0154*/ 	.word	0x000000ff
        /*0158*/ 	.word	0x00000090
        /*015c*/ 	.short	0x0100
        /*015e*/ 	.byte	0x08
	.zero		1


	//   ....[6]....
        /*0160*/ 	.word	0x00000640
        /*0164*/ 	.word	0x000000ff
        /*0168*/ 	.word	0x00000018
        /*016c*/ 	.short	0x0100
        /*016e*/ 	.byte	0x08
	.zero		1


	//   ....[7]....
        /*0170*/ 	.word	0x00000650
        /*0174*/ 	.word	0x000000ff
        /*0178*/ 	.word	0x00000098
        /*017c*/ 	.short	0x0100
        /*017e*/ 	.byte	0x08
	.zero		1


	//   ....[8]....
        /*0180*/ 	.word	0x00000660
        /*0184*/ 	.word	0x000000ff
        /*0188*/ 	.word	0x00000020
        /*018c*/ 	.short	0x0100
        /*018e*/ 	.byte	0x08
	.zero		1


	//   ....[9]....
        /*0190*/ 	.word	0x00000670
        /*0194*/ 	.word	0x000000ff
        /*0198*/ 	.word	0x000000a0
        /*019c*/ 	.short	0x0100
        /*019e*/ 	.byte	0x08
	.zero		1


	//   ....[10]....
        /*01a0*/ 	.word	0x00000680
        /*01a4*/ 	.word	0x000000ff
        /*01a8*/ 	.word	0x00000028
        /*01ac*/ 	.short	0x0100
        /*01ae*/ 	.byte	0x08
	.zero		1


	//   ....[11]....
        /*01b0*/ 	.word	0x00000690
        /*01b4*/ 	.word	0x000000ff
        /*01b8*/ 	.word	0x000000a8
        /*01bc*/ 	.short	0x0100
        /*01be*/ 	.byte	0x08
	.zero		1


	//   ....[12]....
        /*01c0*/ 	.word	0x000006a0
        /*01c4*/ 	.word	0x000000ff
        /*01c8*/ 	.word	0x00000030
        /*01cc*/ 	.short	0x0100
        /*01ce*/ 	.byte	0x08
	.zero		1


	//   ....[13]....
        /*01d0*/ 	.word	0x000006b0
        /*01d4*/ 	.word	0x000000ff
        /*01d8*/ 	.word	0x000000b0
        /*01dc*/ 	.short	0x0100
        /*01de*/ 	.byte	0x08
	.zero		1


	//   ....[14]....
        /*01e0*/ 	.word	0x000006c0
        /*01e4*/ 	.word	0x000000ff
        /*01e8*/ 	.word	0x00000038
        /*01ec*/ 	.short	0x0100
        /*01ee*/ 	.byte	0x08
	.zero		1


	//   ....[15]....
        /*01f0*/ 	.word	0x000006d0
        /*01f4*/ 	.word	0x000000ff
        /*01f8*/ 	.word	0x000000b8
        /*01fc*/ 	.short	0x0100
        /*01fe*/ 	.byte	0x08
	.zero		1


	//   ....[16]....
        /*0200*/ 	.word	0x000006e0
        /*0204*/ 	.word	0x000000ff
        /*0208*/ 	.word	0x00000040
        /*020c*/ 	.short	0x0100
        /*020e*/ 	.byte	0x08
	.zero		1


	//   ....[17]....
        /*0210*/ 	.word	0x000006f0
        /*0214*/ 	.word	0x000000ff
        /*0218*/ 	.word	0x000000c0
        /*021c*/ 	.short	0x0100
        /*021e*/ 	.byte	0x08
	.zero		1


	//   ....[18]....
        /*0220*/ 	.word	0x00000700
        /*0224*/ 	.word	0x000000ff
        /*0228*/ 	.word	0x00000048
        /*022c*/ 	.short	0x0100
        /*022e*/ 	.byte	0x08
	.zero		1


	//   ....[19]....
        /*0230*/ 	.word	0x00000710
        /*0234*/ 	.word	0x000000ff
        /*0238*/ 	.word	0x000000c8
        /*023c*/ 	.short	0x0100
        /*023e*/ 	.byte	0x08
	.zero		1


	//   ....[20]....
        /*0240*/ 	.word	0x00000720
        /*0244*/ 	.word	0x000000ff
        /*0248*/ 	.word	0x00000050
        /*024c*/ 	.short	0x0100
        /*024e*/ 	.byte	0x08
	.zero		1


	//   ....[21]....
        /*0250*/ 	.word	0x00000730
        /*0254*/ 	.word	0x000000ff
        /*0258*/ 	.word	0x000000d0
        /*025c*/ 	.short	0x0100
        /*025e*/ 	.byte	0x08
	.zero		1


	//   ....[22]....
        /*0260*/ 	.word	0x00000740
        /*0264*/ 	.word	0x000000ff
        /*0268*/ 	.word	0x00000058
        /*026c*/ 	.short	0x0100
        /*026e*/ 	.byte	0x08
	.zero		1


	//   ....[23]....
        /*0270*/ 	.word	0x00000750
        /*0274*/ 	.word	0x000000ff
        /*0278*/ 	.word	0x000000d8
        /*027c*/ 	.short	0x0100
        /*027e*/ 	.byte	0x08
	.zero		1


	//   ....[24]....
        /*0280*/ 	.word	0x00000760
        /*0284*/ 	.word	0x000000ff
        /*0288*/ 	.word	0x00000060
        /*028c*/ 	.short	0x0100
        /*028e*/ 	.byte	0x08
	.zero		1


	//   ....[25]....
        /*0290*/ 	.word	0x00000770
        /*0294*/ 	.word	0x000000ff
        /*0298*/ 	.word	0x000000e0
        /*029c*/ 	.short	0x0100
        /*029e*/ 	.byte	0x08
	.zero		1


	//   ....[26]....
        /*02a0*/ 	.word	0x00000780
        /*02a4*/ 	.word	0x000000ff
        /*02a8*/ 	.word	0x00000068
        /*02ac*/ 	.short	0x0100
        /*02ae*/ 	.byte	0x08
	.zero		1


	//   ....[27]....
        /*02b0*/ 	.word	0x00000790
        /*02b4*/ 	.word	0x000000ff
        /*02b8*/ 	.word	0x000000e8
        /*02bc*/ 	.short	0x0100
        /*02be*/ 	.byte	0x08
	.zero		1


	//   ....[28]....
        /*02c0*/ 	.word	0x000007a0
        /*02c4*/ 	.word	0x000000ff
        /*02c8*/ 	.word	0x00000070
        /*02cc*/ 	.short	0x0100
        /*02ce*/ 	.byte	0x08
	.zero		1


	//   ....[29]....
        /*02d0*/ 	.word	0x000007b0
        /*02d4*/ 	.word	0x000000ff
        /*02d8*/ 	.word	0x000000f0
        /*02dc*/ 	.short	0x0100
        /*02de*/ 	.byte	0x08
	.zero		1


	//   ....[30]....
        /*02e0*/ 	.word	0x000007c0
        /*02e4*/ 	.word	0x000000ff
        /*02e8*/ 	.word	0x00000078
        /*02ec*/ 	.short	0x0100
        /*02ee*/ 	.byte	0x08
	.zero		1


	//   ....[31]....
        /*02f0*/ 	.word	0x000007d0
        /*02f4*/ 	.word	0x000000ff
        /*02f8*/ 	.word	0x000000f8
        /*02fc*/ 	.short	0x0100
        /*02fe*/ 	.byte	0x08
	.zero		1


	//   ....[32]....
        /*0300*/ 	.word	0x00000900
        /*0304*/ 	.word	0x000000ff
        /*0308*/ 	.word	0x00000100
        /*030c*/ 	.short	0x0100
        /*030e*/ 	.byte	0x09
	.zero		1


	//   ....[33]....
        /*0310*/ 	.word	0x00000910
        /*0314*/ 	.word	0x000000ff
        /*0318*/ 	.word	0x00000110
        /*031c*/ 	.short	0x0100
        /*031e*/ 	.byte	0x09
	.zero		1


	//   ....[34]....
        /*0320*/ 	.word	0x00000920
        /*0324*/ 	.word	0x000000ff
        /*0328*/ 	.word	0x00000108
        /*032c*/ 	.short	0x0100
        /*032e*/ 	.byte	0x09
	.zero		1


	//   ....[35]....
        /*0330*/ 	.word	0x00000930
        /*0334*/ 	.word	0x000000ff
        /*0338*/ 	.word	0x00000118
        /*033c*/ 	.short	0x0100
        /*033e*/ 	.byte	0x09
	.zero		1


	//   ....[36]....
        /*0340*/ 	.word	0x00000a10
        /*0344*/ 	.word	0x000000ff
        /*0348*/ 	.word	0x00000120
        /*034c*/ 	.short	0x0100
        /*034e*/ 	.byte	0x08
	.zero		1


	//   ....[37]....
        /*0350*/ 	.word	0x00000a20
        /*0354*/ 	.word	0x000000ff
        /*0358*/ 	.word	0x00000128
        /*035c*/ 	.short	0x0100
        /*035e*/ 	.byte	0x08
	.zero		1


	//   ....[38]....
        /*0360*/ 	.word	0x00000b50
        /*0364*/ 	.word	0x000000ff
        /*0368*/ 	.word	0x00000130
        /*036c*/ 	.short	0x0100
        /*036e*/ 	.byte	0x08
	.zero		1


	//   ....[39]....
        /*0370*/ 	.word	0x00000b60
        /*0374*/ 	.word	0x000000ff
        /*0378*/ 	.word	0x00000140
        /*037c*/ 	.short	0x0100
        /*037e*/ 	.byte	0x08
	.zero		1


	//   ....[40]....
        /*0380*/ 	.word	0x00000b70
        /*0384*/ 	.word	0x000000ff
        /*0388*/ 	.word	0x00000138
        /*038c*/ 	.short	0x0100
        /*038e*/ 	.byte	0x08
	.zero		1


	//   ....[41]....
        /*0390*/ 	.word	0x00000b80
        /*0394*/ 	.word	0x000000ff
        /*0398*/ 	.word	0x00000148
        /*039c*/ 	.short	0x0100
        /*039e*/ 	.byte	0x08
	.zero		1


	//   ....[42]....
        /*03a0*/ 	.word	0x00000ca0
        /*03a4*/ 	.word	0x000000ff
        /*03a8*/ 	.word	0x00000150
        /*03ac*/ 	.short	0x0100
        /*03ae*/ 	.byte	0x09
	.zero		1


	//   ....[43]....
        /*03b0*/ 	.word	0x00000cb0
        /*03b4*/ 	.word	0x000000ff
        /*03b8*/ 	.word	0x00000170
        /*03bc*/ 	.short	0x0100
        /*03be*/ 	.byte	0x09
	.zero		1


	//   ....[44]....
        /*03c0*/ 	.word	0x00000cc0
        /*03c4*/ 	.word	0x000000ff
        /*03c8*/ 	.word	0x00000158
        /*03cc*/ 	.short	0x0100
        /*03ce*/ 	.byte	0x09
	.zero		1


	//   ....[45]....
        /*03d0*/ 	.word	0x00000cd0
        /*03d4*/ 	.word	0x000000ff
        /*03d8*/ 	.word	0x00000178
        /*03dc*/ 	.short	0x0100
        /*03de*/ 	.byte	0x09
	.zero		1


	//   ....[46]....
        /*03e0*/ 	.word	0x00000ce0
        /*03e4*/ 	.word	0x000000ff
        /*03e8*/ 	.word	0x00000160
        /*03ec*/ 	.short	0x0100
        /*03ee*/ 	.byte	0x09
	.zero		1


	//   ....[47]....
        /*03f0*/ 	.word	0x00000cf0
        /*03f4*/ 	.word	0x000000ff
        /*03f8*/ 	.word	0x00000180
        /*03fc*/ 	.short	0x0100
        /*03fe*/ 	.byte	0x09
	.zero		1


	//   ....[48]....
        /*0400*/ 	.word	0x00000d00
        /*0404*/ 	.word	0x000000ff
        /*0408*/ 	.word	0x00000168
        /*040c*/ 	.short	0x0100
        /*040e*/ 	.byte	0x09
	.zero		1


	//   ....[49]....
        /*0410*/ 	.word	0x00000d10
        /*0414*/ 	.word	0x000000ff
        /*0418*/ 	.word	0x00000188
        /*041c*/ 	.short	0x0100
        /*041e*/ 	.byte	0x09
	.zero		1


	//   ....[50]....
        /*0420*/ 	.word	0x00000e00
        /*0424*/ 	.word	0x000000ff
        /*0428*/ 	.word	0x00000190
        /*042c*/ 	.short	0x0100
        /*042e*/ 	.byte	0x08
	.zero		1


	//   ....[51]....
        /*0430*/ 	.word	0x00000e10
        /*0434*/ 	.word	0x000000ff
        /*0438*/ 	.word	0x000001a0
        /*043c*/ 	.short	0x0100
        /*043e*/ 	.byte	0x08
	.zero		1


	//   ....[52]....
        /*0440*/ 	.word	0x00000e20
        /*0444*/ 	.word	0x000000ff
        /*0448*/ 	.word	0x00000198
        /*044c*/ 	.short	0x0100
        /*044e*/ 	.byte	0x08
	.zero		1


	//   ....[53]....
        /*0450*/ 	.word	0x00000e30
        /*0454*/ 	.word	0x000000ff
        /*0458*/ 	.word	0x000001a8
        /*045c*/ 	.short	0x0100
        /*045e*/ 	.byte	0x08
	.zero		1


	//   ....[54]....
        /*0460*/ 	.word	0x00000f20
        /*0464*/ 	.word	0x000000ff
        /*0468*/ 	.word	0x000001b0
        /*046c*/ 	.short	0x0100
        /*046e*/ 	.byte	0x06
	.zero		1


	//   ....[55]....
        /*0470*/ 	.word	0x00001910
        /*0474*/ 	.word	0x00000003
        /*0478*/ 	.word	0x000001a0
        /*047c*/ 	.short	0x010a
        /*047e*/ 	.byte	0xff
	.zero		1


	//   ....[56]....
        /*0480*/ 	.word	0x00001940
        /*0484*/ 	.word	0x00000003
        /*0488*/ 	.word	0x00000190
        /*048c*/ 	.short	0x0101
        /*048e*/ 	.byte	0xff
	.zero		1


	//   ....[57]....
        /*0490*/ 	.word	0x00001a40
        /*0494*/ 	.word	0x000000ff
        /*0498*/ 	.word	0x00000080
        /*049c*/ 	.short	0x010a
        /*049e*/ 	.byte	0x08
	.zero		1


	//   ....[58]....
        /*04a0*/ 	.word	0x00001b10
        /*04a4*/ 	.word	0x000000ff
        /*04a8*/ 	.word	0x00000080
        /*04ac*/ 	.short	0x010a
        /*04ae*/ 	.byte	0x21
	.zero		1


	//   ....[59]....
        /*04b0*/ 	.word	0x00001cc0
        /*04b4*/ 	.word	0x000000ff
        /*04b8*/ 	.word	0x00000080
        /*04bc*/ 	.short	0x010a
        /*04be*/ 	.byte	0x08
	.zero		1


	//   ....[60]....
        /*04c0*/ 	.word	0x00001de0
        /*04c4*/ 	.word	0x000000ff
        /*04c8*/ 	.word	0x00000128
        /*04cc*/ 	.short	0x0101
        /*04ce*/ 	.byte	0x04
	.zero		1


	//   ....[61]....
        /*04d0*/ 	.word	0x00001df0
        /*04d4*/ 	.word	0x000000ff
        /*04d8*/ 	.word	0x00000080
        /*04dc*/ 	.short	0x010a
        /*04de*/ 	.byte	0x08
	.zero		1


	//   ....[62]....
        /*04e0*/ 	.word	0x00001e70
        /*04e4*/ 	.word	0x000000ff
        /*04e8*/ 	.word	0x00000080
        /*04ec*/ 	.short	0x010a
        /*04ee*/ 	.byte	0x11
	.zero		1


	//   ....[63]....
        /*04f0*/ 	.word	0x00002000
        /*04f4*/ 	.word	0x000000ff
        /*04f8*/ 	.word	0x00000080
        /*04fc*/ 	.short	0x010a
        /*04fe*/ 	.byte	0x08
	.zero		1


	//   ....[64]....
        /*0500*/ 	.word	0x00002150
        /*0504*/ 	.word	0x00000002
        /*0508*/ 	.word	0x00000130
        /*050c*/ 	.short	0x010a
        /*050e*/ 	.byte	0xff
	.zero		1


	//   ....[65]....
        /*0510*/ 	.word	0x00002210
        /*0514*/ 	.word	0x00000002
        /*0518*/ 	.word	0x00000000
        /*051c*/ 	.short	0x0101
        /*051e*/ 	.byte	0xff
	.zero		1


	//   ....[66]....
        /*0520*/ 	.word	0x00002770
        /*0524*/ 	.word	0x000000ff
        /*0528*/ 	.word	0x00000000
        /*052c*/ 	.short	0x010a
        /*052e*/ 	.byte	0x05
	.zero		1


	//   ....[67]....
        /*0530*/ 	.word	0x00002800
        /*0534*/ 	.word	0x000000ff
        /*0538*/ 	.word	0x00000000
        /*053c*/ 	.short	0x010a
        /*053e*/ 	.byte	0x05
	.zero		1


	//   ....[68]....
        /*0540*/ 	.word	0x00002890
        /*0544*/ 	.word	0x000000ff
        /*0548*/ 	.word	0x00000000
        /*054c*/ 	.short	0x010a
        /*054e*/ 	.byte	0x05
	.zero		1


	//   ....[69]....
        /*0550*/ 	.word	0x00002920
        /*0554*/ 	.word	0x000000ff
        /*0558*/ 	.word	0x00000000
        /*055c*/ 	.short	0x010a
        /*055e*/ 	.byte	0x05
	.zero		1


	//   ....[70]....
        /*0560*/ 	.word	0x000029b0
        /*0564*/ 	.word	0x000000ff
        /*0568*/ 	.word	0x00000000
        /*056c*/ 	.short	0x010a
        /*056e*/ 	.byte	0x05
	.zero		1


	//   ....[71]....
        /*0570*/ 	.word	0x00002a40
        /*0574*/ 	.word	0x000000ff
        /*0578*/ 	.word	0x00000000
        /*057c*/ 	.short	0x010a
        /*057e*/ 	.byte	0x05
	.zero		1


	//   ....[72]....
        /*0580*/ 	.word	0x00002ad0
        /*0584*/ 	.word	0x000000ff
        /*0588*/ 	.word	0x00000000
        /*058c*/ 	.short	0x010a
        /*058e*/ 	.byte	0x05
	.zero		1


	//   ....[73]....
        /*0590*/ 	.word	0x00002b60
        /*0594*/ 	.word	0x000000ff
        /*0598*/ 	.word	0x00000000
        /*059c*/ 	.short	0x010a
        /*059e*/ 	.byte	0x05
	.zero		1


	//   ....[74]....
        /*05a0*/ 	.word	0x00002bf0
        /*05a4*/ 	.word	0x000000ff
        /*05a8*/ 	.word	0x00000000
        /*05ac*/ 	.short	0x010a
        /*05ae*/ 	.byte	0x05
	.zero		1


	//   ....[75]....
        /*05b0*/ 	.word	0x00002c80
        /*05b4*/ 	.word	0x000000ff
        /*05b8*/ 	.word	0x00000000
        /*05bc*/ 	.short	0x010a
        /*05be*/ 	.byte	0x05
	.zero		1


	//   ....[76]....
        /*05c0*/ 	.word	0x00002d10
        /*05c4*/ 	.word	0x000000ff
        /*05c8*/ 	.word	0x00000000
        /*05cc*/ 	.short	0x010a
        /*05ce*/ 	.byte	0x05
	.zero		1


	//   ....[77]....
        /*05d0*/ 	.word	0x00002da0
        /*05d4*/ 	.word	0x000000ff
        /*05d8*/ 	.word	0x00000000
        /*05dc*/ 	.short	0x010a
        /*05de*/ 	.byte	0x05
	.zero		1


	//   ....[78]....
        /*05e0*/ 	.word	0x00002e30
        /*05e4*/ 	.word	0x000000ff
        /*05e8*/ 	.word	0x00000000
        /*05ec*/ 	.short	0x010a
        /*05ee*/ 	.byte	0x05
	.zero		1


	//   ....[79]....
        /*05f0*/ 	.word	0x00002ec0
        /*05f4*/ 	.word	0x000000ff
        /*05f8*/ 	.word	0x00000000
        /*05fc*/ 	.short	0x010a
        /*05fe*/ 	.byte	0x05
	.zero		1


	//   ....[80]....
        /*0600*/ 	.word	0x00002f50
        /*0604*/ 	.word	0x000000ff
        /*0608*/ 	.word	0x00000000
        /*060c*/ 	.short	0x010a
        /*060e*/ 	.byte	0x05
	.zero		1


	//   ....[81]....
        /*0610*/ 	.word	0x00002ff0
        /*0614*/ 	.word	0x00000000
        /*0618*/ 	.word	0x00000000
        /*061c*/ 	.short	0x010a
        /*061e*/ 	.byte	0xff
	.zero		1


	//   ....[82]....
        /*0620*/ 	.word	0x00003120
        /*0624*/ 	.word	0x00000000
        /*0628*/ 	.word	0x00000190
        /*062c*/ 	.short	0x010a
        /*062e*/ 	.byte	0xff
	.zero		1


	//   ....[83]....
        /*0630*/ 	.word	0x00003190
        /*0634*/ 	.word	0x00000004
        /*0638*/ 	.word	0x00000000
        /*063c*/ 	.short	0x0101
        /*063e*/ 	.byte	0xff
	.zero		1


	//   ....[84]....
        /*0640*/ 	.word	0x000031b0
        /*0644*/ 	.word	0x000000ff
        /*0648*/ 	.word	0x00000140
        /*064c*/ 	.short	0x010a
        /*064e*/ 	.byte	0x05
	.zero		1


	//   ....[85]....
        /*0650*/ 	.word	0x000032d0
        /*0654*/ 	.word	0x00000000
        /*0658*/ 	.word	0x00000130
        /*065c*/ 	.short	0x010a
        /*065e*/ 	.byte	0xff
	.zero		1


	//   ....[86]....
        /*0660*/ 	.word	0x000033d0
        /*0664*/ 	.word	0x00000000
        /*0668*/ 	.word	0x00000000
        /*066c*/ 	.short	0x0101
        /*066e*/ 	.byte	0xff
	.zero		1


	//   ....[87]....
        /*0670*/ 	.word	0x00003460
        /*0674*/ 	.word	0x000000ff
        /*0678*/ 	.word	0x00000140
        /*067c*/ 	.short	0x0106
        /*067e*/ 	.byte	0x05
	.zero		1


	//   ....[88]....
        /*0680*/ 	.word	0x00003480
        /*0684*/ 	.word	0x000000ff
        /*0688*/ 	.word	0x00000140
        /*068c*/ 	.short	0x010a
        /*068e*/ 	.byte	0x05
	.zero		1


	//   ....[89]....
        /*0690*/ 	.word	0x00003510
        /*0694*/ 	.word	0x000000ff
        /*0698*/ 	.word	0x00000140
        /*069c*/ 	.short	0x0106
        /*069e*/ 	.byte	0x04
	.zero		1


	//   ....[90]....
        /*06a0*/ 	.word	0x00003550
        /*06a4*/ 	.word	0x00000000
        /*06a8*/ 	.word	0x00000140
        /*06ac*/ 	.short	0x010a
        /*06ae*/ 	.byte	0xff
	.zero		1


	//   ....[91]....
        /*06b0*/ 	.word	0x00003790
        /*06b4*/ 	.word	0x000000ff
        /*06b8*/ 	.word	0x00000008
        /*06bc*/ 	.short	0x010a
        /*06be*/ 	.byte	0x06
	.zero		1


	//   ....[92]....
        /*06c0*/ 	.word	0x000037b0
        /*06c4*/ 	.word	0x000000ff
        /*06c8*/ 	.word	0x00000008
        /*06cc*/ 	.short	0x010a
        /*06ce*/ 	.byte	0x06
	.zero		1


	//   ....[93]....
        /*06d0*/ 	.word	0x00003940
        /*06d4*/ 	.word	0x000000ff
        /*06d8*/ 	.word	0x00000008
        /*06dc*/ 	.short	0x010a
        /*06de*/ 	.byte	0x06
	.zero		1


	//   ....[94]....
        /*06e0*/ 	.word	0x00003960
        /*06e4*/ 	.word	0x000000ff
        /*06e8*/ 	.word	0x00000008
        /*06ec*/ 	.short	0x010a
        /*06ee*/ 	.byte	0x06
	.zero		1


	//   ....[95]....
        /*06f0*/ 	.word	0x00003a20
        /*06f4*/ 	.word	0x000000ff
        /*06f8*/ 	.word	0x00000000
        /*06fc*/ 	.short	0x0101
        /*06fe*/ 	.byte	0x07
	.zero		1


	//   ....[96]....
        /*0700*/ 	.word	0x00003d20
        /*0704*/ 	.word	0x00000000
        /*0708*/ 	.word	0x00000130
        /*070c*/ 	.short	0x010a
        /*070e*/ 	.byte	0xff
	.zero		1


	//   ....[97]....
        /*0710*/ 	.word	0x00003de0
        /*0714*/ 	.word	0x00000000
        /*0718*/ 	.word	0x00000000
        /*071c*/ 	.short	0x0101
        /*071e*/ 	.byte	0xff
	.zero		1


	//   ....[98]....
        /*0720*/ 	.word	0x00003ea0
        /*0724*/ 	.word	0x000000ff
        /*0728*/ 	.word	0x00000000
        /*072c*/ 	.short	0x010a
        /*072e*/ 	.byte	0x06
	.zero		1


	//   ....[99]....
        /*0730*/ 	.word	0x00003eb0
        /*0734*/ 	.word	0x000000ff
        /*0738*/ 	.word	0x00000170
        /*073c*/ 	.short	0x010a
        /*073e*/ 	.byte	0x0a
	.zero		1


	//   ....[100]....
        /*0740*/ 	.word	0x00003f60
        /*0744*/ 	.word	0x000000ff
        /*0748*/ 	.word	0x00000000
        /*074c*/ 	.short	0x010a
        /*074e*/ 	.byte	0x09
	.zero		1


	//   ....[101]....
        /*0750*/ 	.word	0x000040a0
        /*0754*/ 	.word	0x000000ff
        /*0758*/ 	.word	0x00000000
        /*075c*/ 	.short	0x010a
        /*075e*/ 	.byte	0x06
	.zero		1


	//   ....[102]....
        /*0760*/ 	.word	0x000042f0
        /*0764*/ 	.word	0x000000ff
        /*0768*/ 	.word	0x00000000
        /*076c*/ 	.short	0x010a
        /*076e*/ 	.byte	0x07
	.zero		1


	//   ....[103]....
        /*0770*/ 	.word	0x00004380
        /*0774*/ 	.word	0x000000ff
        /*0778*/ 	.word	0x00000000
        /*077c*/ 	.short	0x010a
        /*077e*/ 	.byte	0x07
	.zero		1


	//   ....[104]....
        /*0780*/ 	.word	0x00004410
        /*0784*/ 	.word	0x000000ff
        /*0788*/ 	.word	0x00000000
        /*078c*/ 	.short	0x010a
        /*078e*/ 	.byte	0x07
	.zero		1


	//   ....[105]....
        /*0790*/ 	.word	0x000044b0
        /*0794*/ 	.word	0x00000000
        /*0798*/ 	.word	0x00000000
        /*079c*/ 	.short	0x010a
        /*079e*/ 	.byte	0xff
	.zero		1


	//   ....[106]....
        /*07a0*/ 	.word	0x000044f0
        /*07a4*/ 	.word	0x00000000
        /*07a8*/ 	.word	0x00000000
        /*07ac*/ 	.short	0x010a
        /*07ae*/ 	.byte	0xff
	.zero		1


	//   ....[107]....
        /*07b0*/ 	.word	0x00004560
        /*07b4*/ 	.word	0x000000ff
        /*07b8*/ 	.word	0x00000000
        /*07bc*/ 	.short	0x0101
        /*07be*/ 	.byte	0x05
	.zero		1


	//   ....[108]....
        /*07c0*/ 	.word	0x000045a0
        /*07c4*/ 	.word	0x000000ff
        /*07c8*/ 	.word	0x000001b0
        /*07cc*/ 	.short	0x010a
        /*07ce*/ 	.byte	0x08
	.zero		1


	//   ....[109]....
        /*07d0*/ 	.word	0x000045f0
        /*07d4*/ 	.word	0x000000ff
        /*07d8*/ 	.word	0x00000000
        /*07dc*/ 	.short	0x0101
        /*07de*/ 	.byte	0x05
	.zero		1


	//   ....[110]....
        /*07e0*/ 	.word	0x00004a20
        /*07e4*/ 	.word	0x00000000
        /*07e8*/ 	.word	0x00000130
        /*07ec*/ 	.short	0x010a
        /*07ee*/ 	.byte	0xff
	.zero		1


	//   ....[111]....
        /*07f0*/ 	.word	0x00004ae0
        /*07f4*/ 	.word	0x00000000
        /*07f8*/ 	.word	0x00000000
        /*07fc*/ 	.short	0x0101
        /*07fe*/ 	.byte	0xff
	.zero		1


	//   ....[112]....
        /*0800*/ 	.word	0x00004e00
        /*0804*/ 	.word	0x000000ff
        /*0808*/ 	.word	0x00000128
        /*080c*/ 	.short	0x010a
        /*080e*/ 	.byte	0x06
	.zero		1


	//   ....[113]....
        /*0810*/ 	.word	0x00004ff0
        /*0814*/ 	.word	0x000000ff
        /*0818*/ 	.word	0x00000110
        /*081c*/ 	.short	0x010a
        /*081e*/ 	.byte	0x06
	.zero		1


	//   ....[114]....
        /*0820*/ 	.word	0x000051c0
        /*0824*/ 	.word	0x000000ff
        /*0828*/ 	.word	0x00000100
        /*082c*/ 	.short	0x010b
        /*082e*/ 	.byte	0x06
	.zero		1


	//   ....[115]....
        /*0830*/ 	.word	0x00005230
        /*0834*/ 	.word	0x000000ff
        /*0838*/ 	.word	0x00000000
        /*083c*/ 	.short	0x0101
        /*083e*/ 	.byte	0x08
	.zero		1


	//   ....[116]....
        /*0840*/ 	.word	0x00005260
        /*0844*/ 	.word	0x000000ff
        /*0848*/ 	.word	0x00000118
        /*084c*/ 	.short	0x010a
        /*084e*/ 	.byte	0x06
	.zero		1


	//   ....[117]....
        /*0850*/ 	.word	0x00005470
        /*0854*/ 	.word	0x000000ff
        /*0858*/ 	.word	0x00000108
        /*085c*/ 	.short	0x010b
        /*085e*/ 	.byte	0x06
	.zero		1


	//   ....[118]....
        /*0860*/ 	.word	0x00005490
        /*0864*/ 	.word	0x000000ff
        /*0868*/ 	.word	0x00000000
        /*086c*/ 	.short	0x0101
        /*086e*/ 	.byte	0x0d
	.zero		1


	//   ....[119]....
        /*0870*/ 	.word	0x000054c0
        /*0874*/ 	.word	0x000000ff
        /*0878*/ 	.word	0x00000110
        /*087c*/ 	.short	0x010a
        /*087e*/ 	.byte	0x06
	.zero		1


	//   ....[120]....
        /*0880*/ 	.word	0x00005500
        /*0884*/ 	.word	0x00000000
        /*0888*/ 	.word	0x00000118
        /*088c*/ 	.short	0x010a
        /*088e*/ 	.byte	0xff
	.zero		1


	//   ....[121]....
        /*0890*/ 	.word	0x00005840
        /*0894*/ 	.word	0x00000000
        /*0898*/ 	.word	0x00000130
        /*089c*/ 	.short	0x010a
        /*089e*/ 	.byte	0xff
	.zero		1


	//   ....[122]....
        /*08a0*/ 	.word	0x00005950
        /*08a4*/ 	.word	0x00000000
        /*08a8*/ 	.word	0x00000000
        /*08ac*/ 	.short	0x0101
        /*08ae*/ 	.byte	0xff
	.zero		1


	//   ....[123]....
        /*08b0*/ 	.word	0x00006300
        /*08b4*/ 	.word	0x00000000
        /*08b8*/ 	.word	0x00000100
        /*08bc*/ 	.short	0x010a
        /*08be*/ 	.byte	0xff
	.zero		1


	//   ....[124]....
        /*08c0*/ 	.word	0x00006400
        /*08c4*/ 	.word	0x000000c7
        /*08c8*/ 	.word	0x00000150
        /*08cc*/ 	.short	0x010a
        /*08ce*/ 	.byte	0xff
	.zero		1


	//   ....[125]....
        /*08d0*/ 	.word	0x00006580
        /*08d4*/ 	.word	0x00000000
        /*08d8*/ 	.word	0x00000100
        /*08dc*/ 	.short	0x010a
        /*08de*/ 	.byte	0xff
	.zero		1


	//   ....[126]....
        /*08e0*/ 	.word	0x000066e0
        /*08e4*/ 	.word	0x00000000
        /*08e8*/ 	.word	0x00000000
        /*08ec*/ 	.short	0x0101
        /*08ee*/ 	.byte	0xff
	.zero		1


	//   ....[127]....
        /*08f0*/ 	.word	0x00006740
        /*08f4*/ 	.word	0x000000c7
        /*08f8*/ 	.word	0x00000150
        /*08fc*/ 	.short	0x010a
        /*08fe*/ 	.byte	0xff
	.zero		1


	//   ....[128]....
        /*0900*/ 	.word	0x00007af0
        /*0904*/ 	.word	0x000000dc
        /*0908*/ 	.word	0x00000100
        /*090c*/ 	.short	0x010a
        /*090e*/ 	.byte	0xff
	.zero		1


	//   ....[129]....
        /*0910*/ 	.word	0x00007bc0
        /*0914*/ 	.word	0x000000dc
        /*0918*/ 	.word	0x00000100
        /*091c*/ 	.short	0x010a
        /*091e*/ 	.byte	0xff
	.zero		1


	//   ....[130]....
        /*0920*/ 	.word	0x00007d20
        /*0924*/ 	.word	0x00000002
        /*0928*/ 	.word	0x00000000
        /*092c*/ 	.short	0x0101
        /*092e*/ 	.byte	0xff
	.zero		1


	//   ....[131]....
        /*0930*/ 	.word	0x00008130
        /*0934*/ 	.word	0x000000c7
        /*0938*/ 	.word	0x00000000
        /*093c*/ 	.short	0x0101
        /*093e*/ 	.byte	0xff
	.zero		1


	//   ....[132]....
        /*0940*/ 	.word	0x00009180
        /*0944*/ 	.word	0x00000003
        /*0948*/ 	.word	0x000001a0
        /*094c*/ 	.short	0x010a
        /*094e*/ 	.byte	0xff
	.zero		1


	//   ....[133]....
        /*0950*/ 	.word	0x000091e0
        /*0954*/ 	.word	0x00000002
        /*0958*/ 	.word	0x00000080
        /*095c*/ 	.short	0x010a
        /*095e*/ 	.byte	0xff
	.zero		1


	//   ....[134]....
        /*0960*/ 	.word	0x00009240
        /*0964*/ 	.word	0x00000002
        /*0968*/ 	.word	0x00000080
        /*096c*/ 	.short	0x010a
        /*096e*/ 	.byte	0xff
	.zero		1


	//   ....[135]....
        /*0970*/ 	.word	0x00009290
        /*0974*/ 	.word	0x00000002
        /*0978*/ 	.word	0x00000130
        /*097c*/ 	.short	0x010a
        /*097e*/ 	.byte	0xff
	.zero		1


	//   ....[136]....
        /*0980*/ 	.word	0x000092f0
        /*0984*/ 	.word	0x00000000
        /*0988*/ 	.word	0x00000000
        /*098c*/ 	.short	0x010a
        /*098e*/ 	.byte	0xff
	.zero		1


	//   ....[137]....
        /*0990*/ 	.word	0x00009350
        /*0994*/ 	.word	0x00000000
        /*0998*/ 	.word	0x00000000
        /*099c*/ 	.short	0x010a
        /*099e*/ 	.byte	0xff
	.zero		1


	//   ....[138]....
        /*09a0*/ 	.word	0x000093b0
        /*09a4*/ 	.word	0x00000000
        /*09a8*/ 	.word	0x00000000
        /*09ac*/ 	.short	0x010a
        /*09ae*/ 	.byte	0xff
	.zero		1


	//   ....[139]....
        /*09b0*/ 	.word	0x00009410
        /*09b4*/ 	.word	0x00000000
        /*09b8*/ 	.word	0x00000000
        /*09bc*/ 	.short	0x010a
        /*09be*/ 	.byte	0xff
	.zero		1


	//   ....[140]....
        /*09c0*/ 	.word	0x00009470
        /*09c4*/ 	.word	0x00000000
        /*09c8*/ 	.word	0x00000000
        /*09cc*/ 	.short	0x010a
        /*09ce*/ 	.byte	0xff
	.zero		1


	//   ....[141]....
        /*09d0*/ 	.word	0x000094d0
        /*09d4*/ 	.word	0x00000000
        /*09d8*/ 	.word	0x00000000
        /*09dc*/ 	.short	0x010a
        /*09de*/ 	.byte	0xff
	.zero		1


	//   ....[142]....
        /*09e0*/ 	.word	0x00009530
        /*09e4*/ 	.word	0x00000000
        /*09e8*/ 	.word	0x00000000
        /*09ec*/ 	.short	0x010a
        /*09ee*/ 	.byte	0xff
	.zero		1


	//   ....[143]....
        /*09f0*/ 	.word	0x00009590
        /*09f4*/ 	.word	0x00000000
        /*09f8*/ 	.word	0x00000000
        /*09fc*/ 	.short	0x010a
        /*09fe*/ 	.byte	0xff
	.zero		1


	//   ....[144]....
        /*0a00*/ 	.word	0x000095f0
        /*0a04*/ 	.word	0x00000000
        /*0a08*/ 	.word	0x00000000
        /*0a0c*/ 	.short	0x010a
        /*0a0e*/ 	.byte	0xff
	.zero		1


	//   ....[145]....
        /*0a10*/ 	.word	0x00009650
        /*0a14*/ 	.word	0x00000000
        /*0a18*/ 	.word	0x00000000
        /*0a1c*/ 	.short	0x010a
        /*0a1e*/ 	.byte	0xff
	.zero		1


	//   ....[146]....
        /*0a20*/ 	.word	0x000096b0
        /*0a24*/ 	.word	0x00000000
        /*0a28*/ 	.word	0x00000000
        /*0a2c*/ 	.short	0x010a
        /*0a2e*/ 	.byte	0xff
	.zero		1


	//   ....[147]....
        /*0a30*/ 	.word	0x00009710
        /*0a34*/ 	.word	0x00000000
        /*0a38*/ 	.word	0x00000000
        /*0a3c*/ 	.short	0x010a
        /*0a3e*/ 	.byte	0xff
	.zero		1


	//   ....[148]....
        /*0a40*/ 	.word	0x00009770
        /*0a44*/ 	.word	0x00000000
        /*0a48*/ 	.word	0x00000000
        /*0a4c*/ 	.short	0x010a
        /*0a4e*/ 	.byte	0xff
	.zero		1


	//   ....[149]....
        /*0a50*/ 	.word	0x000097d0
        /*0a54*/ 	.word	0x00000000
        /*0a58*/ 	.word	0x00000000
        /*0a5c*/ 	.short	0x010a
        /*0a5e*/ 	.byte	0xff
	.zero		1


	//   ....[150]....
        /*0a60*/ 	.word	0x00009830
        /*0a64*/ 	.word	0x00000000
        /*0a68*/ 	.word	0x00000000
        /*0a6c*/ 	.short	0x010a
        /*0a6e*/ 	.byte	0xff
	.zero		1


	//   ....[151]....
        /*0a70*/ 	.word	0x00009880
        /*0a74*/ 	.word	0x00000000
        /*0a78*/ 	.word	0x00000190
        /*0a7c*/ 	.short	0x010a
        /*0a7e*/ 	.byte	0xff
	.zero		1


	//   ....[152]....
        /*0a80*/ 	.word	0x000098e0
        /*0a84*/ 	.word	0x00000000
        /*0a88*/ 	.word	0x00000140
        /*0a8c*/ 	.short	0x010a
        /*0a8e*/ 	.byte	0xff
	.zero		1


	//   ....[153]....
        /*0a90*/ 	.word	0x00009930
        /*0a94*/ 	.word	0x00000000
        /*0a98*/ 	.word	0x00000130
        /*0a9c*/ 	.short	0x010a
        /*0a9e*/ 	.byte	0xff
	.zero		1


	//   ....[154]....
        /*0aa0*/ 	.word	0x00009990
        /*0aa4*/ 	.word	0x00000000
        /*0aa8*/ 	.word	0x00000140
        /*0aac*/ 	.short	0x010a
        /*0aae*/ 	.byte	0xff
	.zero		1


	//   ....[155]....
        /*0ab0*/ 	.word	0x000099f0
        /*0ab4*/ 	.word	0x00000004
        /*0ab8*/ 	.word	0x00000008
        /*0abc*/ 	.short	0x010a
        /*0abe*/ 	.byte	0xff
	.zero		1


	//   ....[156]....
        /*0ac0*/ 	.word	0x00009ad0
        /*0ac4*/ 	.word	0x00000002
        /*0ac8*/ 	.word	0x00000008
        /*0acc*/ 	.short	0x010a
        /*0ace*/ 	.byte	0xff
	.zero		1


	//   ....[157]....
        /*0ad0*/ 	.word	0x00009b20
        /*0ad4*/ 	.word	0x00000000
        /*0ad8*/ 	.word	0x00000130
        /*0adc*/ 	.short	0x010a
        /*0ade*/ 	.byte	0xff
	.zero		1


	//   ....[158]....
        /*0ae0*/ 	.word	0x00009b80
        /*0ae4*/ 	.word	0x00000000
        /*0ae8*/ 	.word	0x00000170
        /*0aec*/ 	.short	0x010a
        /*0aee*/ 	.byte	0xff
	.zero		1


	//   ....[159]....
        /*0af0*/ 	.word	0x00009be0
        /*0af4*/ 	.word	0x00000000
        /*0af8*/ 	.word	0x00000000
        /*0afc*/ 	.short	0x010a
        /*0afe*/ 	.byte	0xff
	.zero		1


	//   ....[160]....
        /*0b00*/ 	.word	0x00009c40
        /*0b04*/ 	.word	0x00000000
        /*0b08*/ 	.word	0x00000000
        /*0b0c*/ 	.short	0x010a
        /*0b0e*/ 	.byte	0xff
	.zero		1


	//   ....[161]....
        /*0b10*/ 	.word	0x00009ca0
        /*0b14*/ 	.word	0x00000000
        /*0b18*/ 	.word	0x00000000
        /*0b1c*/ 	.short	0x010a
        /*0b1e*/ 	.byte	0xff
	.zero		1


	//   ....[162]....
        /*0b20*/ 	.word	0x00009d00
        /*0b24*/ 	.word	0x00000000
        /*0b28*/ 	.word	0x00000000
        /*0b2c*/ 	.short	0x010a
        /*0b2e*/ 	.byte	0xff
	.zero		1


	//   ....[163]....
        /*0b30*/ 	.word	0x00009d60
        /*0b34*/ 	.word	0x00000000
        /*0b38*/ 	.word	0x000001b0
        /*0b3c*/ 	.short	0x010a
        /*0b3e*/ 	.byte	0xff
	.zero		1


	//   ....[164]....
        /*0b40*/ 	.word	0x00009db0
        /*0b44*/ 	.word	0x00000000
        /*0b48*/ 	.word	0x00000130
        /*0b4c*/ 	.short	0x010a
        /*0b4e*/ 	.byte	0xff
	.zero		1


	//   ....[165]....
        /*0b50*/ 	.word	0x00009e10
        /*0b54*/ 	.word	0x00000000
        /*0b58*/ 	.word	0x00000128
        /*0b5c*/ 	.short	0x010a
        /*0b5e*/ 	.byte	0xff
	.zero		1


	//   ....[166]....
        /*0b60*/ 	.word	0x00009e70
        /*0b64*/ 	.word	0x00000003
        /*0b68*/ 	.word	0x00000110
        /*0b6c*/ 	.short	0x010a
        /*0b6e*/ 	.byte	0xff
	.zero		1


	//   ....[167]....
        /*0b70*/ 	.word	0x00009ed0
        /*0b74*/ 	.word	0x00000003
        /*0b78*/ 	.word	0x00000118
        /*0b7c*/ 	.short	0x010a
        /*0b7e*/ 	.byte	0xff
	.zero		1


	//   ....[168]....
        /*0b80*/ 	.word	0x00009f30
        /*0b84*/ 	.word	0x00000000
        /*0b88*/ 	.word	0x00000110
        /*0b8c*/ 	.short	0x010a
        /*0b8e*/ 	.byte	0xff
	.zero		1


	//   ....[169]....
        /*0b90*/ 	.word	0x00009f80
        /*0b94*/ 	.word	0x00000000
        /*0b98*/ 	.word	0x00000130
        /*0b9c*/ 	.short	0x010a
        /*0b9e*/ 	.byte	0xff
	.zero		1


	//   ....[170]....
        /*0ba0*/ 	.word	0x00009fd0
        /*0ba4*/ 	.word	0x00000000
        /*0ba8*/ 	.word	0x00000100
        /*0bac*/ 	.short	0x010a
        /*0bae*/ 	.byte	0xff
	.zero		1


	//   ....[171]....
        /*0bb0*/ 	.word	0x0000a020
        /*0bb4*/ 	.word	0x000000c7
        /*0bb8*/ 	.word	0x00000150
        /*0bbc*/ 	.short	0x010a
        /*0bbe*/ 	.byte	0xff
	.zero		1


	//   ....[172]....
        /*0bc0*/ 	.word	0x0000a070
        /*0bc4*/ 	.word	0x000000dc
        /*0bc8*/ 	.word	0x00000100
        /*0bcc*/ 	.short	0x010a
        /*0bce*/ 	.byte	0xff
	.zero		1


	//----- nvinfo : EIATTR_NUM_MBARRIERS
	.align		4
.L_47:
        /*0bd0*/ 	.byte	0x03, 0x38
        /*0bd2*/ 	.short	0x0037


	//----- nvinfo : EIATTR_EXIT_INSTR_OFFSETS
	.align		4
        /*0bd4*/ 	.byte	0x04, 0x1c
        /*0bd6*/ 	.short	(.L_49 - .L_48)


	//   ....[0]....
.L_48:
        /*0bd8*/ 	.word	0x00003020


	//   ....[1]....
        /*0bdc*/ 	.word	0x00003520


	//   ....[2]....
        /*0be0*/ 	.word	0x00003580


	//   ....[3]....
        /*0be4*/ 	.word	0x00004820


	//   ....[4]....
        /*0be8*/ 	.word	0x00005530


	//   ....[5]....
        /*0bec*/ 	.word	0x00005570


	//   ....[6]....
        /*0bf0*/ 	.word	0x00009170


	//----- nvinfo : EIATTR_MAX_THREADS
	.align		4
.L_49:
        /*0bf4*/ 	.byte	0x04, 0x05
        /*0bf6*/ 	.short	(.L_51 - .L_50)
.L_50:
        /*0bf8*/ 	.word	0x00000100
        /*0bfc*/ 	.word	0x00000001
        /*0c00*/ 	.word	0x00000001


	//----- nvinfo : EIATTR_CRS_STACK_SIZE
	.align		4
.L_51:
        /*0c04*/ 	.byte	0x04, 0x1e
        /*0c06*/ 	.short	(.L_53 - .L_52)
.L_52:
        /*0c08*/ 	.word	0x00000000


	//----- nvinfo : EIATTR_CBANK_PARAM_SIZE
	.align		4
.L_53:
        /*0c0c*/ 	.byte	0x03, 0x19
        /*0c0e*/ 	.short	0x0800


	//----- nvinfo : EIATTR_PARAM_CBANK
	.align		4
        /*0c10*/ 	.byte	0x04, 0x0a
        /*0c12*/ 	.short	(.L_55 - .L_54)
	.align		4
.L_54:
        /*0c14*/ 	.word	index@(.nv.constant0._ZN7cutlass13device_kernelINS_4gemm6kernel13GemmUniversalIN4cute5tupleIJiiiiEEENS1_10collective13CollectiveMmaINS1_35MainloopSm100TmaUmmaWarpSpecializedILi16ELi2ELi4ENS5_IJNS4_1CILi2EEENSA_ILi1EEESC_EEEEENS5_IJNSA_ILi256EEENSA_ILi128EEENSA_ILi64EEEEEENS_12float_e4m3_tENS5_IJlSC_lEEESJ_SK_NS4_8TiledMMAINS4_8MMA_AtomIJNS4_10MMA_TraitsINS4_25SM100_MMA_F8F6F4_2x1SM_SSEJSJ_SJ_fSF_SG_NS4_17integral_constantINS4_4UMMA5MajorELSR_0EEESS_NSP_INSQ_7ScaleInELST_0EEESU_EEEEEENS4_6LayoutINS5_IJSC_SC_SC_EEENS5_IJNSA_ILi0EEESZ_SZ_EEEEENS5_IJNS4_10UnderscoreES12_S12_EEEEENS4_18SM100_TMA_2SM_LOADENS4_14ComposedLayoutINS4_7SwizzleILi2ELi4ELi3EEENS4_18smem_ptr_flag_bitsILi8EEENSX_INS5_IJNSA_ILi8EEESH_EEENS5_IJSH_SC_EEEEEEEvNS4_8identityES15_S1F_vS1G_EENS_8epilogue10collective18CollectiveEpilogueINS1I_23Sm100TmaWarpSpecializedILi2ELi2ELi64ELb0ELb0EEEJNS5_IJSG_SG_SH_EEENS5_IJNSX_ISG_SC_EENSX_ISH_SC_EEEEESJ_SK_SJ_SK_NS1I_6fusion15FusionCallbacksIS1M_NS1R_13LinCombEltActINS1I_6thread4ReLuESJ_fSJ_fLNS_15FloatRoundStyleE2EEES1N_S1Q_JEEENS4_5SM1004TMEM4LOAD26SM100_TMEM_LOAD_32dp32b64xENS4_13SM90_TMA_LOADES1F_NS4_39AutoVectorizingCopyWithAssumedAlignmentILi128EEENS4_14SM90_TMA_STOREES1F_S25_S25_EEEvvEEEEvNT_6ParamsE)
        /*0c18*/ 	.short	0x0380
        /*0c1a*/ 	.short	0x0800


	//----- nvinfo : EIATTR_SW_WAR
	.align		4
.L_55:
        /*0c1c*/ 	.byte	0x04, 0x36
        /*0c1e*/ 	.short	(.L_57 - .L_56)
.L_56:
        /*0c20*/ 	.word	0x00000008
.L_57:


//--------------------- .nv.callgraph             --------------------------
	.section	.nv.callgraph,"",@"SHT_CUDA_CALLGRAPH"
	.align	4
	.sectionentsize	8
	.align		4
        /*0000*/ 	.word	0x00000000
	.align		4
        /*0004*/ 	.word	0xffffffff
	.align		4
        /*0008*/ 	.word	index@(_ZN7cutlass13device_kernelINS_4gemm6kernel13GemmUniversalIN4cute5tupleIJiiiiEEENS1_10collective13CollectiveMmaINS1_35MainloopSm100TmaUmmaWarpSpecializedILi16ELi2ELi4ENS5_IJNS4_1CILi2EEENSA_ILi1EEESC_EEEEENS5_IJNSA_ILi256EEENSA_ILi128EEENSA_ILi64EEEEEENS_12float_e4m3_tENS5_IJlSC_lEEESJ_SK_NS4_8TiledMMAINS4_8MMA_AtomIJNS4_10MMA_TraitsINS4_25SM100_MMA_F8F6F4_2x1SM_SSEJSJ_SJ_fSF_SG_NS4_17integral_constantINS4_4UMMA5MajorELSR_0EEESS_NSP_INSQ_7ScaleInELST_0EEESU_EEEEEENS4_6LayoutINS5_IJSC_SC_SC_EEENS5_IJNSA_ILi0EEESZ_SZ_EEEEENS5_IJNS4_10UnderscoreES12_S12_EEEEENS4_18SM100_TMA_2SM_LOADENS4_14ComposedLayoutINS4_7SwizzleILi2ELi4ELi3EEENS4_18smem_ptr_flag_bitsILi8EEENSX_INS5_IJNSA_ILi8EEESH_EEENS5_IJSH_SC_EEEEEEEvNS4_8identityES15_S1F_vS1G_EENS_8epilogue10collective18CollectiveEpilogueINS1I_23Sm100TmaWarpSpecializedILi2ELi2ELi64ELb0ELb0EEEJNS5_IJSG_SG_SH_EEENS5_IJNSX_ISG_SC_EENSX_ISH_SC_EEEEESJ_SK_SJ_SK_NS1I_6fusion15FusionCallbacksIS1M_NS1R_13LinCombEltActINS1I_6thread4ReLuESJ_fSJ_fLNS_15FloatRoundStyleE2EEES1N_S1Q_JEEENS4_5SM1004TMEM4LOAD26SM100_TMEM_LOAD_32dp32b64xENS4_13SM90_TMA_LOADES1F_NS4_39AutoVectorizingCopyWithAssumedAlignmentILi128EEENS4_14SM90_TMA_STOREES1F_S25_S25_EEEvvEEEEvNT_6ParamsE)
	.align		4
        /*000c*/ 	.word	index@(__assertfail)
	.align		4
        /*0010*/ 	.word	0x00000000
	.align		4
        /*0014*/ 	.word	0xfffffffe
	.align		4
        /*0018*/ 	.word	0x00000000
	.align		4
        /*001c*/ 	.word	0xfffffffd
	.align		4
        /*0020*/ 	.word	0x00000000
	.align		4
        /*0024*/ 	.word	0xfffffffc


//--------------------- .nv.constant4             --------------------------
	.section	.nv.constant4,"a",@progbits
	.align	8
	.align		8
.nv.constant4:
        /*0000*/ 	.dword	__assertfail
	.align		8
        /*0008*/ 	.dword	__unnamed_1
	.align		8
        /*0010*/ 	.dword	__unnamed_2
	.align		8
        /*0018*/ 	.dword	_ZN39_INTERNAL_d99f9dca_4_k_cu_1a7acd54_29994cuda3std3__45__cpo5beginE
	.align		8
        /*0020*/ 	.dword	_ZN39_INTERNAL_d99f9dca_4_k_cu_1a7acd54_29994cuda3std3__45__cpo3endE
	.align		8
        /*0028*/ 	.dword	_ZN39_INTERNAL_d99f9dca_4_k_cu_1a7acd54_29994cuda3std3__45__cpo6cbeginE
	.align		8
        /*0030*/ 	.dword	_ZN39_INTERNAL_d99f9dca_4_k_cu_1a7acd54_29994cuda3std3__45__cpo4cendE
	.align		8
        /*0038*/ 	.dword	_ZN39_INTERNAL_d99f9dca_4_k_cu_1a7acd54_29994cuda3std3__441_GLOBAL__N__d99f9dca_4_k_cu_1a7acd54_29996ignoreE
	.align		8
        /*0040*/ 	.dword	_ZN39_INTERNAL_d99f9dca_4_k_cu_1a7acd54_29994cuda3std3__419piecewise_constructE
	.align		8
        /*0048*/ 	.dword	_ZN39_INTERNAL_d99f9dca_4_k_cu_1a7acd54_29994cuda3std3__48in_placeE
	.align		8
        /*0050*/ 	.dword	_ZN39_INTERNAL_d99f9dca_4_k_cu_1a7acd54_29994cuda3std6ranges3__45__cpo4swapE
	.align		8
        /*0058*/ 	.dword	_ZN39_INTERNAL_d99f9dca_4_k_cu_1a7acd54_29994cuda3std6ranges3__45__cpo9iter_moveE
	.align		8
        /*0060*/ 	.dword	_ZN39_INTERNAL_d99f9dca_4_k_cu_1a7acd54_29994cute7productE
	.align		8
        /*0068*/ 	.dword	_ZN39_INTERNAL_d99f9dca_4_k_cu_1a7acd54_29994cute1_E
	.align		8
        /*0070*/ 	.dword	$str$25
	.align		8
        /*0078*/ 	.dword	$str$26
	.align		8
        /*0080*/ 	.dword	$str$27
	.align		8
        /*0088*/ 	.dword	$str$28


//--------------------- .text._ZN7cutlass13device_kernelINS_4gemm6kernel13GemmUniversalIN4cute5tupleIJiiiiEEENS1_10collective13CollectiveMmaINS1_35MainloopSm100TmaUmmaWarpSpecializedILi16ELi2ELi4ENS5_IJNS4_1CILi2EEENSA_ILi1EEESC_EEEEENS5_IJNSA_ILi256EEENSA_ILi128EEENSA_ILi64EEEEEENS_12float_e4m3_tENS5_IJlSC_lEEESJ_SK_NS4_8TiledMMAINS4_8MMA_AtomIJNS4_10MMA_TraitsINS4_25SM100_MMA_F8F6F4_2x1SM_SSEJSJ_SJ_fSF_SG_NS4_17integral_constantINS4_4UMMA5MajorELSR_0EEESS_NSP_INSQ_7ScaleInELST_0EEESU_EEEEEENS4_6LayoutINS5_IJSC_SC_SC_EEENS5_IJNSA_ILi0EEESZ_SZ_EEEEENS5_IJNS4_10UnderscoreES12_S12_EEEEENS4_18SM100_TMA_2SM_LOADENS4_14ComposedLayoutINS4_7SwizzleILi2ELi4ELi3EEENS4_18smem_ptr_flag_bitsILi8EEENSX_INS5_IJNSA_ILi8EEESH_EEENS5_IJSH_SC_EEEEEEEvNS4_8identityES15_S1F_vS1G_EENS_8epilogue10collective18CollectiveEpilogueINS1I_23Sm100TmaWarpSpecializedILi2ELi2ELi64ELb0ELb0EEEJNS5_IJSG_SG_SH_EEENS5_IJNSX_ISG_SC_EENSX_ISH_SC_EEEEESJ_SK_SJ_SK_NS1I_6fusion15FusionCallbacksIS1M_NS1R_13LinCombEltActINS1I_6thread4ReLuESJ_fSJ_fLNS_15FloatRoundStyleE2EEES1N_S1Q_JEEENS4_5SM1004TMEM4LOAD26SM100_TMEM_LOAD_32dp32b64xENS4_13SM90_TMA_LOADES1F_NS4_39AutoVectorizingCopyWithAssumedAlignmentILi128EEENS4_14SM90_TMA_STOREES1F_S25_S25_EEEvvEEEEvNT_6ParamsE --------------------------
	.section	.text._ZN7cutlass13device_kernelINS_4gemm6kernel13GemmUniversalIN4cute5tupleIJiiiiEEENS1_10collective13CollectiveMmaINS1_35MainloopSm100TmaUmmaWarpSpecializedILi16ELi2ELi4ENS5_IJNS4_1CILi2EEENSA_ILi1EEESC_EEEEENS5_IJNSA_ILi256EEENSA_ILi128EEENSA_ILi64EEEEEENS_12float_e4m3_tENS5_IJlSC_lEEESJ_SK_NS4_8TiledMMAINS4_8MMA_AtomIJNS4_10MMA_TraitsINS4_25SM100_MMA_F8F6F4_2x1SM_SSEJSJ_SJ_fSF_SG_NS4_17integral_constantINS4_4UMMA5MajorELSR_0EEESS_NSP_INSQ_7ScaleInELST_0EEESU_EEEEEENS4_6LayoutINS5_IJSC_SC_SC_EEENS5_IJNSA_ILi0EEESZ_SZ_EEEEENS5_IJNS4_10UnderscoreES12_S12_EEEEENS4_18SM100_TMA_2SM_LOADENS4_14ComposedLayoutINS4_7SwizzleILi2ELi4ELi3EEENS4_18smem_ptr_flag_bitsILi8EEENSX_INS5_IJNSA_ILi8EEESH_EEENS5_IJSH_SC_EEEEEEEvNS4_8identityES15_S1F_vS1G_EENS_8epilogue10collective18CollectiveEpilogueINS1I_23Sm100TmaWarpSpecializedILi2ELi2ELi64ELb0ELb0EEEJNS5_IJSG_SG_SH_EEENS5_IJNSX_ISG_SC_EENSX_ISH_SC_EEEEESJ_SK_SJ_SK_NS1I_6fusion15FusionCallbacksIS1M_NS1R_13LinCombEltActINS1I_6thread4ReLuESJ_fSJ_fLNS_15FloatRoundStyleE2EEES1N_S1Q_JEEENS4_5SM1004TMEM4LOAD26SM100_TMEM_LOAD_32dp32b64xENS4_13SM90_TMA_LOADES1F_NS4_39AutoVectorizingCopyWithAssumedAlignmentILi128EEENS4_14SM90_TMA_STOREES1F_S25_S25_EEEvvEEEEvNT_6ParamsE,"ax",@progbits
	.align	128
.text._ZN7cutlass13device_kernelINS_4gemm6kernel13GemmUniversalIN4cute5tupleIJiiiiEEENS1_10collective13CollectiveMmaINS1_35MainloopSm100TmaUmmaWarpSpecializedILi16ELi2ELi4ENS5_IJNS4_1CILi2EEENSA_ILi1EEESC_EEEEENS5_IJNSA_ILi256EEENSA_ILi128EEENSA_ILi64EEEEEENS_12float_e4m3_tENS5_IJlSC_lEEESJ_SK_NS4_8TiledMMAINS4_8MMA_AtomIJNS4_10MMA_TraitsINS4_25SM100_MMA_F8F6F4_2x1SM_SSEJSJ_SJ_fSF_SG_NS4_17integral_constantINS4_4UMMA5MajorELSR_0EEESS_NSP_INSQ_7ScaleInELST_0EEESU_EEEEEENS4_6LayoutINS5_IJSC_SC_SC_EEENS5_IJNSA_ILi0EEESZ_SZ_EEEEENS5_IJNS4_10UnderscoreES12_S12_EEEEENS4_18SM100_TMA_2SM_LOADENS4_14ComposedLayoutINS4_7SwizzleILi2ELi4ELi3EEENS4_18smem_ptr_flag_bitsILi8EEENSX_INS5_IJNSA_ILi8EEESH_EEENS5_IJSH_SC_EEEEEEEvNS4_8identityES15_S1F_vS1G_EENS_8epilogue10collective18CollectiveEpilogueINS1I_23Sm100TmaWarpSpecializedILi2ELi2ELi64ELb0ELb0EEEJNS5_IJSG_SG_SH_EEENS5_IJNSX_ISG_SC_EENSX_ISH_SC_EEEEESJ_SK_SJ_SK_NS1I_6fusion15FusionCallbacksIS1M_NS1R_13LinCombEltActINS1I_6thread4ReLuESJ_fSJ_fLNS_15FloatRoundStyleE2EEES1N_S1Q_JEEENS4_5SM1004TMEM4LOAD26SM100_TMEM_LOAD_32dp32b64xENS4_13SM90_TMA_LOADES1F_NS4_39AutoVectorizingCopyWithAssumedAlignmentILi128EEENS4_14SM90_TMA_STOREES1F_S25_S25_EEEvvEEEEvNT_6ParamsE:
        .type           _ZN7cutlass13device_kernelINS_4gemm6kernel13GemmUniversalIN4cute5tupleIJiiiiEEENS1_10collective13CollectiveMmaINS1_35MainloopSm100TmaUmmaWarpSpecializedILi16ELi2ELi4ENS5_IJNS4_1CILi2EEENSA_ILi1EEESC_EEEEENS5_IJNSA_ILi256EEENSA_ILi128EEENSA_ILi64EEEEEENS_12float_e4m3_tENS5_IJlSC_lEEESJ_SK_NS4_8TiledMMAINS4_8MMA_AtomIJNS4_10MMA_TraitsINS4_25SM100_MMA_F8F6F4_2x1SM_SSEJSJ_SJ_fSF_SG_NS4_17integral_constantINS4_4UMMA5MajorELSR_0EEESS_NSP_INSQ_7ScaleInELST_0EEESU_EEEEEENS4_6LayoutINS5_IJSC_SC_SC_EEENS5_IJNSA_ILi0EEESZ_SZ_EEEEENS5_IJNS4_10UnderscoreES12_S12_EEEEENS4_18SM100_TMA_2SM_LOADENS4_14ComposedLayoutINS4_7SwizzleILi2ELi4ELi3EEENS4_18smem_ptr_flag_bitsILi8EEENSX_INS5_IJNSA_ILi8EEESH_EEENS5_IJSH_SC_EEEEEEEvNS4_8identityES15_S1F_vS1G_EENS_8epilogue10collective18CollectiveEpilogueINS1I_23Sm100TmaWarpSpecializedILi2ELi2ELi64ELb0ELb0EEEJNS5_IJSG_SG_SH_EEENS5_IJNSX_ISG_SC_EENSX_ISH_SC_EEEEESJ_SK_SJ_SK_NS1I_6fusion15FusionCallbacksIS1M_NS1R_13LinCombEltActINS1I_6thread4ReLuESJ_fSJ_fLNS_15FloatRoundStyleE2EEES1N_S1Q_JEEENS4_5SM1004TMEM4LOAD26SM100_TMEM_LOAD_32dp32b64xENS4_13SM90_TMA_LOADES1F_NS4_39AutoVectorizingCopyWithAssumedAlignmentILi128EEENS4_14SM90_TMA_STOREES1F_S25_S25_EEEvvEEEEvNT_6ParamsE,@function
        .size           _ZN7cutlass13device_kernelINS_4gemm6kernel13GemmUniversalIN4cute5tupleIJiiiiEEENS1_10collective13CollectiveMmaINS1_35MainloopSm100TmaUmmaWarpSpecializedILi16ELi2ELi4ENS5_IJNS4_1CILi2EEENSA_ILi1EEESC_EEEEENS5_IJNSA_ILi256EEENSA_ILi128EEENSA_ILi64EEEEEENS_12float_e4m3_tENS5_IJlSC_lEEESJ_SK_NS4_8TiledMMAINS4_8MMA_AtomIJNS4_10MMA_TraitsINS4_25SM100_MMA_F8F6F4_2x1SM_SSEJSJ_SJ_fSF_SG_NS4_17integral_constantINS4_4UMMA5MajorELSR_0EEESS_NSP_INSQ_7ScaleInELST_0EEESU_EEEEEENS4_6LayoutINS5_IJSC_SC_SC_EEENS5_IJNSA_ILi0EEESZ_SZ_EEEEENS5_IJNS4_10UnderscoreES12_S12_EEEEENS4_18SM100_TMA_2SM_LOADENS4_14ComposedLayoutINS4_7SwizzleILi2ELi4ELi3EEENS4_18smem_ptr_flag_bitsILi8EEENSX_INS5_IJNSA_ILi8EEESH_EEENS5_IJSH_SC_EEEEEEEvNS4_8identityES15_S1F_vS1G_EENS_8epilogue10collective18CollectiveEpilogueINS1I_23Sm100TmaWarpSpecializedILi2ELi2ELi64ELb0ELb0EEEJNS5_IJSG_SG_SH_EEENS5_IJNSX_ISG_SC_EENSX_ISH_SC_EEEEESJ_SK_SJ_SK_NS1I_6fusion15FusionCallbacksIS1M_NS1R_13LinCombEltActINS1I_6thread4ReLuESJ_fSJ_fLNS_15FloatRoundStyleE2EEES1N_S1Q_JEEENS4_5SM1004TMEM4LOAD26SM100_TMEM_LOAD_32dp32b64xENS4_13SM90_TMA_LOADES1F_NS4_39AutoVectorizingCopyWithAssumedAlignmentILi128EEENS4_14SM90_TMA_STOREES1F_S25_S25_EEEvvEEEEvNT_6ParamsE,(.L_x_202 - _ZN7cutlass13device_kernelINS_4gemm6kernel13GemmUniversalIN4cute5tupleIJiiiiEEENS1_10collective13CollectiveMmaINS1_35MainloopSm100TmaUmmaWarpSpecializedILi16ELi2ELi4ENS5_IJNS4_1CILi2EEENSA_ILi1EEESC_EEEEENS5_IJNSA_ILi256EEENSA_ILi128EEENSA_ILi64EEEEEENS_12float_e4m3_tENS5_IJlSC_lEEESJ_SK_NS4_8TiledMMAINS4_8MMA_AtomIJNS4_10MMA_TraitsINS4_25SM100_MMA_F8F6F4_2x1SM_SSEJSJ_SJ_fSF_SG_NS4_17integral_constantINS4_4UMMA5MajorELSR_0EEESS_NSP_INSQ_7ScaleInELST_0EEESU_EEEEEENS4_6LayoutINS5_IJSC_SC_SC_EEENS5_IJNSA_ILi0EEESZ_SZ_EEEEENS5_IJNS4_10UnderscoreES12_S12_EEEEENS4_18SM100_TMA_2SM_LOADENS4_14ComposedLayoutINS4_7SwizzleILi2ELi4ELi3EEENS4_18smem_ptr_flag_bitsILi8EEENSX_INS5_IJNSA_ILi8EEESH_EEENS5_IJSH_SC_EEEEEEEvNS4_8identityES15_S1F_vS1G_EENS_8epilogue10collective18CollectiveEpilogueINS1I_23Sm100TmaWarpSpecializedILi2ELi2ELi64ELb0ELb0EEEJNS5_IJSG_SG_SH_EEENS5_IJNSX_ISG_SC_EENSX_ISH_SC_EEEEESJ_SK_SJ_SK_NS1I_6fusion15FusionCallbacksIS1M_NS1R_13LinCombEltActINS1I_6thread4ReLuESJ_fSJ_fLNS_15FloatRoundStyleE2EEES1N_S1Q_JEEENS4_5SM1004TMEM4LOAD26SM100_TMEM_LOAD_32dp32b64xENS4_13SM90_TMA_LOADES1F_NS4_39AutoVectorizingCopyWithAssumedAlignmentILi128EEENS4_14SM90_TMA_STOREES1F_S25_S25_EEEvvEEEEvNT_6ParamsE)
        .other          _ZN7cutlass13device_kernelINS_4gemm6kernel13GemmUniversalIN4cute5tupleIJiiiiEEENS1_10collective13CollectiveMmaINS1_35MainloopSm100TmaUmmaWarpSpecializedILi16ELi2ELi4ENS5_IJNS4_1CILi2EEENSA_ILi1EEESC_EEEEENS5_IJNSA_ILi256EEENSA_ILi128EEENSA_ILi64EEEEEENS_12float_e4m3_tENS5_IJlSC_lEEESJ_SK_NS4_8TiledMMAINS4_8MMA_AtomIJNS4_10MMA_TraitsINS4_25SM100_MMA_F8F6F4_2x1SM_SSEJSJ_SJ_fSF_SG_NS4_17integral_constantINS4_4UMMA5MajorELSR_0EEESS_NSP_INSQ_7ScaleInELST_0EEESU_EEEEEENS4_6LayoutINS5_IJSC_SC_SC_EEENS5_IJNSA_ILi0EEESZ_SZ_EEEEENS5_IJNS4_10UnderscoreES12_S12_EEEEENS4_18SM100_TMA_2SM_LOADENS4_14ComposedLayoutINS4_7SwizzleILi2ELi4ELi3EEENS4_18smem_ptr_flag_bitsILi8EEENSX_INS5_IJNSA_ILi8EEESH_EEENS5_IJSH_SC_EEEEEEEvNS4_8identityES15_S1F_vS1G_EENS_8epilogue10collective18CollectiveEpilogueINS1I_23Sm100TmaWarpSpecializedILi2ELi2ELi64ELb0ELb0EEEJNS5_IJSG_SG_SH_EEENS5_IJNSX_ISG_SC_EENSX_ISH_SC_EEEEESJ_SK_SJ_SK_NS1I_6fusion15FusionCallbacksIS1M_NS1R_13LinCombEltActINS1I_6thread4ReLuESJ_fSJ_fLNS_15FloatRoundStyleE2EEES1N_S1Q_JEEENS4_5SM1004TMEM4LOAD26SM100_TMEM_LOAD_32dp32b64xENS4_13SM90_TMA_LOADES1F_NS4_39AutoVectorizingCopyWithAssumedAlignmentILi128EEENS4_14SM90_TMA_STOREES1F_S25_S25_EEEvvEEEEvNT_6ParamsE,@"STO_CUDA_ENTRY STV_DEFAULT"
_ZN7cutlass13device_kernelINS_4gemm6kernel13GemmUniversalIN4cute5tupleIJiiiiEEENS1_10collective13CollectiveMmaINS1_35MainloopSm100TmaUmmaWarpSpecializedILi16ELi2ELi4ENS5_IJNS4_1CILi2EEENSA_ILi1EEESC_EEEEENS5_IJNSA_ILi256EEENSA_ILi128EEENSA_ILi64EEEEEENS_12float_e4m3_tENS5_IJlSC_lEEESJ_SK_NS4_8TiledMMAINS4_8MMA_AtomIJNS4_10MMA_TraitsINS4_25SM100_MMA_F8F6F4_2x1SM_SSEJSJ_SJ_fSF_SG_NS4_17integral_constantINS4_4UMMA5MajorELSR_0EEESS_NSP_INSQ_7ScaleInELST_0EEESU_EEEEEENS4_6LayoutINS5_IJSC_SC_SC_EEENS5_IJNSA_ILi0EEESZ_SZ_EEEEENS5_IJNS4_10UnderscoreES12_S12_EEEEENS4_18SM100_TMA_2SM_LOADENS4_14ComposedLayoutINS4_7SwizzleILi2ELi4ELi3EEENS4_18smem_ptr_flag_bitsILi8EEENSX_INS5_IJNSA_ILi8EEESH_EEENS5_IJSH_SC_EEEEEEEvNS4_8identityES15_S1F_vS1G_EENS_8epilogue10collective18CollectiveEpilogueINS1I_23Sm100TmaWarpSpecializedILi2ELi2ELi64ELb0ELb0EEEJNS5_IJSG_SG_SH_EEENS5_IJNSX_ISG_SC_EENSX_ISH_SC_EEEEESJ_SK_SJ_SK_NS1I_6fusion15FusionCallbacksIS1M_NS1R_13LinCombEltActINS1I_6thread4ReLuESJ_fSJ_fLNS_15FloatRoundStyleE2EEES1N_S1Q_JEEENS4_5SM1004TMEM4LOAD26SM100_TMEM_LOAD_32dp32b64xENS4_13SM90_TMA_LOADES1F_NS4_39AutoVectorizingCopyWithAssumedAlignmentILi128EEENS4_14SM90_TMA_STOREES1F_S25_S25_EEEvvEEEEvNT_6ParamsE:
[----:B------:R-:W1:Y:S01]  /*0000*/  LDC R1, c[0x0][0x37c] ;  /* 0x0000df00ff017b82 */ /* 0x000e620000000800 */
[----:B------:R-:W2:Y:S01]  /*0010*/  S2R R193, SR_TID.X ;  /* 0x0000000000c17919 */ /* 0x000ea20000002100 */
[----:B------:R-:W3:Y:S06]  /*0020*/  LDCU.64 UR8, c[0x0][0x890] ;  /* 0x00011200ff0877ac */ /* 0x000eec0008000a00 */
[----:B------:R-:W4:Y:S01]  /*0030*/  S2UR UR37, SR_CgaCtaId ;  /* 0x00000000002579c3 */ /* 0x000f220000008800 */
[----:B------:R-:W-:Y:S02]  /*0040*/  PRMT R175, RZ, 0x7610, R175 ;  /* 0x00007610ffaf7816 */ /* 0x000fe400000000af */
[----:B------:R-:W-:Y:S01]  /*0050*/  ELECT P0, URZ, PT ;  /* 0x0000000000ff782f */ /* 0x000fe20003800000 */
[----:B------:R-:W1:Y:S01]  /*0060*/  LDCU.64 UR44, c[0x0][0x358] ;  /* 0x00006b00ff2c77ac */ /* 0x000e620008000a00 */
[----:B---3--:R-:W-:-:S04]  /*0070*/  UISETP.NE.U32.AND UP2, UPT, UR8, URZ, UPT ;  /* 0x000000ff0800728c */ /* 0x008fc8000bf45070 */
[----:B------:R-:W-:Y:S02]  /*0080*/  UISETP.NE.AND.EX UP2, UPT, UR9, URZ, UPT, UP2 ;  /* 0x000000ff0900728c */ /* 0x000fe4000bf45320 */
[----:B----4-:R-:W-:Y:S02]  /*0090*/  ULOP3.LUT UR5, UR37, 0x1, URZ, 0xc0, !UPT ;  /* 0x0000000125057892 */ /* 0x010fe4000f8ec0ff */
[----:B------:R-:W-:Y:S01]  /*00a0*/  ULOP3.LUT UR4, UR37, 0x1, URZ, 0x3c, !UPT ;  /* 0x0000000125047892 */ /* 0x000fe2000f8e3cff */
[----:B--2---:R-:W-:-:S05]  /*00b0*/  SHF.R.U32.HI R177, RZ, 0x5, R193 ;  /* 0x00000005ffb17819 */ /* 0x004fca00000116c1 */
[----:B------:R-:W2:Y:S02]  /*00c0*/  SHFL.IDX PT, R0, R177, RZ, 0x1f ;  /* 0x00001fffb1007589 */ /* 0x000ea400000e0000 */
[----:B--2---:R-:W-:Y:S01]  /*00d0*/  R2UR UR10, R0 ;  /* 0x00000000000a72ca */ /* 0x004fe200000e0000 */
[----:B-1----:R-:W-:Y:S05]  /*00e0*/  BRA.U UP2, `(.L_x_0) ;  /* 0x00000001022c7547 */ /* 0x002fea000b800000 */
[----:B------:R-:W1:Y:S02]  /*00f0*/  LDCU.64 UR6, c[0x0][0x888] ;  /* 0x00011100ff0677ac */ /* 0x000e640008000a00 */
[----:B-1----:R-:W-:-:S04]  /*0100*/  UISETP.NE.U32.AND UP0, UPT, UR6, URZ, UPT ;  /* 0x000000ff0600728c */ /* 0x002fc8000bf05070 */
[----:B------:R-:W-:-:S09]  /*0110*/  UISETP.NE.AND.EX UP0, UPT, UR7, URZ, UPT, UP0 ;  /* 0x000000ff0700728c */ /* 0x000fd2000bf05300 */
[----:B------:R-:W-:Y:S05]  /*0120*/  BRA.U !UP0, `(.L_x_1) ;  /* 0x0000000108107547 */ /* 0x000fea000b800000 */
[----:B------:R-:W1:Y:S02]  /*0130*/  LDC.64 R2, c[0x0][0x888] ;  /* 0x00022200ff027b82 */ /* 0x000e640000000a00 */
[----:B-1----:R1:W5:Y:S01]  /*0140*/  LDG.E R81, desc[UR44][R2.64] ;  /* 0x0000002c02517981 */ /* 0x002362000c1e1900 */
[----:B------:R-:W-:Y:S01]  /*0150*/  HFMA2 R175, -RZ, RZ, 0, 5.9604644775390625e-08 ;  /* 0x00000001ffaf7431 */ /* 0x000fe200000001ff */
[----:B------:R-:W-:Y:S05]  /*0160*/  BRA `(.L_x_0) ;  /* 0x00000000000c7947 */ /* 0x000fea0003800000 */
.L_x_1:
[----:B------:R-:W1:Y:S01]  /*0170*/  LDCU UR6, c[0x0][0x880] ;  /* 0x00011000ff0677ac */ /* 0x000e620008000800 */
[----:B------:R-:W-:Y:S01]  /*0180*/  HFMA2 R175, -RZ, RZ, 0, 5.9604644775390625e-08 ;  /* 0x00000001ffaf7431 */ /* 0x000fe200000001ff */
[----:B-1----:R-:W-:-:S07]  /*0190*/  MOV R81, UR6 ;  /* 0x0000000600517c02 */ /* 0x002fce0008000f00 */
.L_x_0:
[----:B------:R-:W2:Y:S02]  /*01a0*/  LDCU.64 UR6, c[0x0][0x8b0] ;  /* 0x00011600ff0677ac */ /* 0x000ea40008000a00 */
[----:B--2---:R-:W-:-:S04]  /*01b0*/  UISETP.NE.U32.AND UP0, UPT, UR6, URZ, UPT ;  /* 0x000000ff0600728c */ /* 0x004fc8000bf05070 */
[----:B------:R-:W-:-:S09]  /*01c0*/  UISETP.NE.AND.EX UP0, UPT, UR7, URZ, UPT, UP0 ;  /* 0x000000ff0700728c */ /* 0x000fd2000bf05300 */
[----:B------:R-:W-:Y:S05]  /*01d0*/  BRA.U UP0, `(.L_x_2) ;  /* 0x0000000100247547 */ /* 0x000fea000b800000 */
[----:B------:R-:W2:Y:S02]  /*01e0*/  LDCU.64 UR6, c[0x0][0x8a8] ;  /* 0x00011500ff0677ac */ /* 0x000ea40008000a00 */
[----:B--2---:R-:W-:-:S04]  /*01f0*/  UISETP.NE.U32.AND UP0, UPT, UR6, URZ, UPT ;  /* 0x000000ff0600728c */ /* 0x004fc8000bf05070 */
[----:B------:R-:W-:-:S09]  /*0200*/  UISETP.NE.AND.EX UP0, UPT, UR7, URZ, UPT, UP0 ;  /* 0x000000ff0700728c */ /* 0x000fd2000bf05300 */
[----:B------:R-:W-:Y:S05]  /*0210*/  BRA.U !UP0, `(.L_x_3) ;  /* 0x00000001080c7547 */ /* 0x000fea000b800000 */
[----:B------:R-:W2:Y:S02]  /*0220*/  LDC.64 R78, c[0x0][0x8a8] ;  /* 0x00022a00ff4e7b82 */ /* 0x000ea40000000a00 */
[----:B--2---:R2:W5:Y:S01]  /*0230*/  LDG.E R78, desc[UR44][R78.64] ;  /* 0x0000002c4e4e7981 */ /* 0x004562000c1e1900 */
[----:B------:R-:W-:Y:S05]  /*0240*/  BRA `(.L_x_2) ;  /* 0x0000000000087947 */ /* 0x000fea0003800000 */
.L_x_3:
[----:B------:R-:W2:Y:S02]  /*0250*/  LDCU UR6, c[0x0][0x8a0] ;  /* 0x00011400ff0677ac */ /* 0x000ea40008000800 */
[----:B--2---:R-:W-:Y:S02]  /*0260*/  MOV R78, UR6 ;  /* 0x00000006004e7c02 */ /* 0x004fe40008000f00 */
.L_x_2:
[----:B------:R-:W-:Y:S01]  /*0270*/  IMAD.U32 R0, RZ, RZ, UR10 ;  /* 0x0000000aff007e24 */ /* 0x000fe2000f8e00ff */
[----:B------:R-:W-:Y:S04]  /*0280*/  BSSY.RECONVERGENT B0, `(.L_x_4) ;  /* 0x000000c000007945 */ /* 0x000fe80003800200 */
[C---:B------:R-:W-:Y:S02]  /*0290*/  ISETP.NE.OR P2, PT, R0.reuse, 0x1, !P0 ;  /* 0x000000010000780c */ /* 0x040fe40004745670 */
[----:B------:R-:W-:-:S11]  /*02a0*/  ISETP.NE.OR P1, PT, R0, 0x3, !P0 ;  /* 0x000000030000780c */ /* 0x000fd60004725670 */
[----:B------:R-:W-:Y:S05]  /*02b0*/  @P2 BRA `(.L_x_5) ;  /* 0x0000000000202947 */ /* 0x000fea0003800000 */
[----:B------:R-:W3:Y:S02]  /*02c0*/  LDCU.64 UR6, c[0x0][0x348] ;  /* 0x00006900ff0677ac */ /* 0x000ee40008000a00 */
[----:B---3--:R-:W-:Y:S02]  /*02d0*/  UIADD3 UR12, UP1, UPT, UR6, 0x80, URZ ;  /* 0x00000080060c7890 */ /* 0x008fe4000ff3e0ff */
[----:B------:R-:W-:Y:S02]  /*02e0*/  UIADD3 UR6, UP0, UPT, UR6, 0x180, URZ ;  /* 0x0000018006067890 */ /* 0x000fe4000ff1e0ff */
[----:B------:R-:W-:Y:S02]  /*02f0*/  UIADD3.X UR13, UPT, UPT, URZ, UR7, URZ, UP1, !UPT ;  /* 0x00000007ff0d7290 */ /* 0x000fe40008ffe4ff */
[----:B------:R-:W-:-:S07]  /*0300*/  UIADD3.X UR7, UPT, UPT, URZ, UR7, URZ, UP0, !UPT ;  /* 0x00000007ff077290 */ /* 0x000fce00087fe4ff */
[----:B------:R3:W-:Y:S02]  /*0310*/  UTMACCTL.PF [UR12] ;  /* 0x000000000c0079b9 */ /* 0x0007e40008040000 */
[----:B------:R3:W-:Y:S02]  /*0320*/  UTMACCTL.PF [UR6] ;  /* 0x00000000060079b9 */ /* 0x0007e40008040000 */
[----:B---3--:R-:W-:Y:S01]  /*0330*/  NOP ;  /* 0x0000000000007918 */ /* 0x008fe20000000000 */
.L_x_5:
[----:B------:R-:W-:Y:S05]  /*0340*/  BSYNC.RECONVERGENT B0 ;  /* 0x0000000000007941 */ /* 0x000fea0003800200 */
.L_x_4:
[----:B------:R-:W-:Y:S04]  /*0350*/  BSSY.RECONVERGENT B0, `(.L_x_6) ;  /* 0x000000a000007945 */ /* 0x000fe80003800200 */
        /* <DEDUP_REMOVED lines=9> */
.L_x_7:
[----:B------:R-:W-:Y:S05]  /*03f0*/  BSYNC.RECONVERGENT B0 ;  /* 0x0000000000007941 */ /* 0x000fea0003800200 */
.L_x_6:
[----:B------:R-:W3:Y:S01]  /*0400*/  LDCU.64 UR6, c[0x0][0x888] ;  /* 0x00011100ff0677ac */ /* 0x000ee20008000a00 */
[----:B------:R-:W-:Y:S02]  /*0410*/  UISETP.EQ.U32.AND UP1, UPT, UR8, URZ, UPT ;  /* 0x000000ff0800728c */ /* 0x000fe4000bf22070 */
[----:B------:R-:W-:Y:S02]  /*0420*/  UPLOP3.LUT UP5, UPT, UPT, UPT, UPT, 0x40, 0x4 ;  /* 0x000000000004789c */ /* 0x000fe40003fae870 */
[----:B---3--:R-:W-:-:S04]  /*0430*/  UISETP.NE.U32.AND UP0, UPT, UR6, URZ, UPT ;  /* 0x000000ff0600728c */ /* 0x008fc8000bf05070 */
[----:B------:R-:W-:-:S04]  /*0440*/  UISETP.NE.AND.EX UP0, UPT, UR7, URZ, UPT, UP0 ;  /* 0x000000ff0700728c */ /* 0x000fc8000bf05300 */
[----:B------:R-:W-:-:S04]  /*0450*/  UISETP.EQ.OR.EX UP3, UPT, UR9, URZ, !UP0, UP1 ;  /* 0x000000ff0900728c */ /* 0x000fc8000c762710 */
[----:B------:R-:W-:-:S05]  /*0460*/  UP2UR UR48, UPR, URZ, 0x8 ;  /* 0x00000008ff307883 */ /* 0x000fca0008000000 */
[----:B------:R-:W-:Y:S07]  /*0470*/  BRA.U !UP3, `(.L_x_8) ;  /* 0x000000010b147547 */ /* 0x000fee000b800000 */
[----:B------:R-:W-:Y:S01]  /*0480*/  PLOP3.LUT P2, PT, PT, PT, UP2, 0x80, 0x8 ;  /* 0x000000000008781c */ /* 0x000fe20003f4f028 */
[----:B------:R-:W-:-:S12]  /*0490*/  UPLOP3.LUT UP5, UPT, UPT, UPT, UP0, 0x40, 0x4 ;  /* 0x000000000004789c */ /* 0x000fd80003fae800 */
[----:B-----5:R-:W-:-:S13]  /*04a0*/  @!P2 FSETP.EQ.AND P1, PT, R81, RZ, PT ;  /* 0x000000ff5100a20b */ /* 0x020fda0003f22000 */
[----:B------:R-:W-:Y:S01]  /*04b0*/  @!P2 VOTEU.ANY UP1, P1 ;  /* 0x0000000000ffa886 */ /* 0x000fe20000820100 */
[----:B------:R-:W-:-:S11]  /*04c0*/  @!UP2 UPLOP3.LUT UP5, UPT, UPT, UPT, UP1, 0x80, 0x8 ;  /* 0x000000000008a89c */ /* 0x000fd60003faf010 */
.L_x_8:
[----:B------:R-:W3:Y:S01]  /*04d0*/  SHFL.IDX PT, R0, R177, RZ, 0x1f ;  /* 0x00001fffb1007589 */ /* 0x000ee200000e0000 */
[----:B------:R-:W-:-:S04]  /*04e0*/  UISETP.NE.AND UP1, UPT, UR10, 0x2, UPT ;  /* 0x000000020a00788c */ /* 0x000fc8000bf25270 */
[----:B------:R-:W-:Y:S02]  /*04f0*/  UISETP.EQ.AND UP2, UPT, UR5, URZ, !UP1 ;  /* 0x000000ff0500728c */ /* 0x000fe4000cf42270 */
[----:B------:R-:W-:-:S04]  /*0500*/  USEL UR7, URZ, 0x1, UP1 ;  /* 0x00000001ff077887 */ /* 0x000fc80008800000 */
[----:B------:R-:W-:Y:S02]  /*0510*/  PLOP3.LUT P5, PT, P0, PT, UP2, 0x80, 0x8 ;  /* 0x000000000008781c */ /* 0x000fe400007af028 */
[----:B---3--:R-:W-:-:S13]  /*0520*/  ISETP.NE.AND P1, PT, R0, RZ, PT ;  /* 0x000000ff0000720c */ /* 0x008fda0003f25270 */
[----:B------:R-:W-:Y:S05]  /*0530*/  @P1 BRA `(.L_x_9) ;  /* 0x0000000000b01947 */ /* 0x000fea0003800000 */
[----:B------:R-:W-:Y:S01]  /*0540*/  ELECT P1, URZ, PT ;  /* 0x0000000000ff782f */ /* 0x000fe20003820000 */
[----:B------:R-:W-:-:S12]  /*0550*/  BSSY.RECONVERGENT B0, `(.L_x_9) ;  /* 0x000002a000007945 */ /* 0x000fd80003800200 */
[----:B------:R-:W-:Y:S05]  /*0560*/  @!P1 BRA `(.L_x_10) ;  /* 0x0000000000a09947 */ /* 0x000fea0003800000 */
[----:B------:R-:W-:Y:S01]  /*0570*/  UMOV UR8, 0x400 ;  /* 0x0000040000087882 */ /* 0x000fe20000000000 */
[----:B------:R-:W-:Y:S01]  /*0580*/  UMOV UR6, 0x1 ;  /* 0x0000000100067882 */ /* 0x000fe20000000000 */
[----:B------:R-:W-:Y:S02]  /*0590*/  ULEA UR8, UR37, UR8, 0x18 ;  /* 0x0000000825087291 */ /* 0x000fe4000f8ec0ff */
[----:B------:R-:W-:-:S04]  /*05a0*/  UIADD3 UR12, UPT, UPT, -UR6, 0x100000, URZ ;  /* 0x00100000060c7890 */ /* 0x000fc8000fffe1ff */
[----:B------:R-:W-:Y:S02]  /*05b0*/  USHF.L.U32 UR13, UR12, 0xb, URZ ;  /* 0x0000000b0c0d7899 */ /* 0x000fe400080006ff */
[----:B------:R-:W-:Y:S01]  /*05c0*/  USHF.L.U32 UR12, UR12, 0x1, URZ ;  /* 0x000000010c0c7899 */ /* 0x000fe200080006ff */
[----:B------:R-:W3:Y:S11]  /*05d0*/  FENCE.VIEW.ASYNC.S ;  /* 0x00000000000073c6 */ /* 0x000ef60000000000 */
[----:B---3--:R3:W4:Y:S01]  /*05e0*/  SYNCS.EXCH.64 URZ, [UR8], UR12 ;  /* 0x0000000c08ff75b2 */ /* 0x0087220008000100 */
[----:B------:R3:W1:Y:S01]  /*05f0*/  SYNCS.EXCH.64 URZ, [UR8+0x80], UR12 ;  /* 0x0000800c08ff75b2 */ /* 0x0006620008000100 */
        /* <DEDUP_REMOVED lines=29> */
[----:B------:R3:W1:Y:S02]  /*07d0*/  SYNCS.EXCH.64 URZ, [UR8+0xf8], UR12 ;  /* 0x0000f80c08ff75b2 */ /* 0x0006640008000100 */
[----:B---34-:R-:W-:Y:S01]  /*07e0*/  NOP ;  /* 0x0000000000007918 */ /* 0x018fe20000000000 */
.L_x_10:
[----:B------:R-:W-:Y:S05]  /*07f0*/  BSYNC.RECONVERGENT B0 ;  /* 0x0000000000007941 */ /* 0x000fea0003800200 */
.L_x_9:
[----:B------:R-:W3:Y:S01]  /*0800*/  SHFL.IDX PT, R0, R177, RZ, 0x1f ;  /* 0x00001fffb1007589 */ /* 0x000ee200000e0000 */
[----:B------:R-:W-:Y:S01]  /*0810*/  NOP ;  /* 0x0000000000007918 */ /* 0x000fe20000000000 */
[----:B---3--:R-:W-:-:S13]  /*0820*/  ISETP.NE.AND P1, PT, R0, 0x1, PT ;  /* 0x000000010000780c */ /* 0x008fda0003f25270 */
[----:B------:R-:W-:Y:S05]  /*0830*/  @P1 BRA `(.L_x_11) ;  /* 0x0000000000441947 */ /* 0x000fea0003800000 */
[----:B------:R-:W-:Y:S01]  /*0840*/  UMOV UR9, 0x400 ;  /* 0x0000040000097882 */ /* 0x000fe20000000000 */
[----:B------:R-:W-:Y:S01]  /*0850*/  UMOV UR8, 0x20 ;  /* 0x0000002000087882 */ /* 0x000fe20000000000 */
[----:B------:R-:W-:Y:S01]  /*0860*/  UMOV UR6, 0x80 ;  /* 0x0000008000067882 */ /* 0x000fe20000000000 */
[----:B------:R-:W-:Y:S02]  /*0870*/  ULEA UR9, UR37, UR9, 0x18 ;  /* 0x0000000925097291 */ /* 0x000fe4000f8ec0ff */
[----:B------:R-:W-:-:S04]  /*0880*/  UIADD3 UR12, UPT, UPT, -UR8, 0x100000, URZ ;  /* 0x00100000080c7890 */ /* 0x000fc8000fffe1ff */
[----:B------:R-:W-:Y:S02]  /*0890*/  USHF.L.U32 UR13, UR12, 0xb, URZ ;  /* 0x0000000b0c0d7899 */ /* 0x000fe400080006ff */
[----:B------:R-:W-:Y:S02]  /*08a0*/  USHF.L.U32 UR12, UR12, 0x1, URZ ;  /* 0x000000010c0c7899 */ /* 0x000fe400080006ff */
[----:B------:R-:W-:-:S04]  /*08b0*/  UIADD3 UR14, UPT, UPT, -UR6, 0x100000, URZ ;  /* 0x00100000060e7890 */ /* 0x000fc8000fffe1ff */
[----:B------:R-:W-:Y:S02]  /*08c0*/  USHF.L.U32 UR15, UR14, 0xb, URZ ;  /* 0x0000000b0e0f7899 */ /* 0x000fe400080006ff */
[----:B------:R-:W-:Y:S01]  /*08d0*/  USHF.L.U32 UR14, UR14, 0x1, URZ ;  /* 0x000000010e0e7899 */ /* 0x000fe200080006ff */
[----:B------:R-:W-:Y:S01]  /*08e0*/  ELECT P1, URZ, PT ;  /* 0x0000000000ff782f */ /* 0x000fe20003820000 */
[----:B------:R-:W3:Y:S02]  /*08f0*/  FENCE.VIEW.ASYNC.S ;  /* 0x00000000000073c6 */ /* 0x000ee40000000000 */
[----:B---3--:R3:W4:Y:S08]  /*0900*/  SYNCS.EXCH.64 URZ, [UR9+0x100], UR12 ;  /* 0x0001000c09ff75b2 */ /* 0x0087300008000100 */
[----:B------:R3:W1:Y:S01]  /*0910*/  SYNCS.EXCH.64 URZ, [UR9+0x110], UR14 ;  /* 0x0001100e09ff75b2 */ /* 0x0006620008000100 */
[----:B------:R3:W1:Y:S01]  /*0920*/  SYNCS.EXCH.64 URZ, [UR9+0x108], UR12 ;  /* 0x0001080c09ff75b2 */ /* 0x0006620008000100 */
[----:B------:R3:W1:Y:S01]  /*0930*/  SYNCS.EXCH.64 URZ, [UR9+0x118], UR14 ;  /* 0x0001180e09ff75b2 */ /* 0x0006620008000100 */
[----:B------:R-:W-:Y:S01]  /*0940*/  NOP ;  /* 0x0000000000007918 */ /* 0x000fe20000000000 */
.L_x_11:
[----:B------:R-:W2:Y:S01]  /*0950*/  SHFL.IDX PT, R0, R177, RZ, 0x1f ;  /* 0x00001fffb1007589 */ /* 0x000ea200000e0000 */
[----:B------:R-:W-:Y:S01]  /*0960*/  NOP ;  /* 0x0000000000007918 */ /* 0x000fe20000000000 */
[----:B--2---:R-:W-:-:S13]  /*0970*/  ISETP.NE.AND P1, PT, R0, 0x3, PT ;  /* 0x000000030000780c */ /* 0x004fda0003f25270 */
[----:B------:R-:W-:Y:S05]  /*0980*/  @P1 BRA `(.L_x_12) ;  /* 0x00000000002c1947 */ /* 0x000fea0003800000 */
[----:B------:R-:W-:Y:S01]  /*0990*/  UMOV UR8, 0x400 ;  /* 0x0000040000087882 */ /* 0x000fe20000000000 */
[----:B------:R-:W-:Y:S01]  /*09a0*/  UMOV UR6, 0x20 ;  /* 0x0000002000067882 */ /* 0x000fe20000000000 */
[----:B------:R-:W-:Y:S02]  /*09b0*/  ULEA UR8, UR37, UR8, 0x18 ;  /* 0x0000000825087291 */ /* 0x000fe4000f8ec0ff */
[----:B---3--:R-:W-:-:S04]  /*09c0*/  UIADD3 UR12, UPT, UPT, -UR6, 0x100000, URZ ;  /* 0x00100000060c7890 */ /* 0x008fc8000fffe1ff */
[----:B------:R-:W-:Y:S02]  /*09d0*/  USHF.L.U32 UR13, UR12, 0xb, URZ ;  /* 0x0000000b0c0d7899 */ /* 0x000fe400080006ff */
[----:B------:R-:W-:Y:S01]  /*09e0*/  USHF.L.U32 UR12, UR12, 0x1, URZ ;  /* 0x000000010c0c7899 */ /* 0x000fe200080006ff */
[----:B------:R-:W-:Y:S01]  /*09f0*/  ELECT P1, URZ, PT ;  /* 0x0000000000ff782f */ /* 0x000fe20003820000 */
[----:B------:R-:W2:Y:S10]  /*0a00*/  FENCE.VIEW.ASYNC.S ;  /* 0x00000000000073c6 */ /* 0x000eb40000000000 */
[----:B--2---:R2:W3:Y:S01]  /*0a10*/  SYNCS.EXCH.64 URZ, [UR8+0x120], UR12 ;  /* 0x0001200c08ff75b2 */ /* 0x0044e20008000100 */
[----:B------:R2:W1:Y:S01]  /*0a20*/  SYNCS.EXCH.64 URZ, [UR8+0x128], UR12 ;  /* 0x0001280c08ff75b2 */ /* 0x0004620008000100 */
[----:B------:R-:W-:Y:S01]  /*0a30*/  NOP ;  /* 0x0000000000007918 */ /* 0x000fe20000000000 */
.L_x_12:
[----:B------:R-:W4:Y:S01]  /*0a40*/  SHFL.IDX PT, R0, R177, RZ, 0x1f ;  /* 0x00001fffb1007589 */ /* 0x000f2200000e0000 */
[----:B------:R-:W-:Y:S01]  /*0a50*/  NOP ;  /* 0x0000000000007918 */ /* 0x000fe20000000000 */
[----:B----4-:R-:W-:-:S13]  /*0a60*/  ISETP.NE.AND P1, PT, R0, 0x4, PT ;  /* 0x000000040000780c */ /* 0x010fda0003f25270 */
[----:B------:R-:W-:Y:S05]  /*0a70*/  @P1 BRA `(.L_x_13) ;  /* 0x0000000000481947 */ /* 0x000fea0003800000 */
[----:B---3--:R-:W-:Y:S01]  /*0a80*/  UMOV UR9, 0x1a0 ;  /* 0x000001a000097882 */ /* 0x008fe20000000000 */
[----:B--2---:R-:W-:Y:S01]  /*0a90*/  UMOV UR8, 0x400 ;  /* 0x0000040000087882 */ /* 0x004fe20000000000 */
[----:B------:R-:W-:Y:S01]  /*0aa0*/  USEL UR9, UR9, 0x1e0, UP5 ;  /* 0x000001e009097887 */ /* 0x000fe2000a800000 */
        /* <DEDUP_REMOVED lines=9> */
[----:B------:R-:W2:Y:S02]  /*0b40*/  FENCE.VIEW.ASYNC.S ;  /* 0x00000000000073c6 */ /* 0x000ea40000000000 */
[----:B--2---:R4:W2:Y:S08]  /*0b50*/  SYNCS.EXCH.64 URZ, [UR8+0x130], UR12 ;  /* 0x0001300c08ff75b2 */ /* 0x0048b00008000100 */
[----:B------:R4:W3:Y:S01]  /*0b60*/  SYNCS.EXCH.64 URZ, [UR8+0x140], UR14 ;  /* 0x0001400e08ff75b2 */ /* 0x0008e20008000100 */
[----:B------:R4:W1:Y:S01]  /*0b70*/  SYNCS.EXCH.64 URZ, [UR8+0x138], UR12 ;  /* 0x0001380c08ff75b2 */ /* 0x0008620008000100 */
[----:B------:R4:W1:Y:S02]  /*0b80*/  SYNCS.EXCH.64 URZ, [UR8+0x148], UR14 ;  /* 0x0001480e08ff75b2 */ /* 0x0008640008000100 */
[----:B----4-:R-:W-:Y:S01]  /*0b90*/  NOP ;  /* 0x0000000000007918 */ /* 0x010fe20000000000 */
.L_x_13:
[----:B------:R-:W4:Y:S01]  /*0ba0*/  SHFL.IDX PT, R0, R177, RZ, 0x1f ;  /* 0x00001fffb1007589 */ /* 0x000f2200000e0000 */
[----:B------:R-:W-:Y:S01]  /*0bb0*/  NOP ;  /* 0x0000000000007918 */ /* 0x000fe20000000000 */
[----:B----4-:R-:W-:-:S13]  /*0bc0*/  ISETP.NE.AND P1, PT, R0, 0x5, PT ;  /* 0x000000050000780c */ /* 0x010fda0003f25270 */
[----:B------:R-:W-:Y:S05]  /*0bd0*/  @P1 BRA `(.L_x_14) ;  /* 0x0000000000541947 */ /* 0x000fea0003800000 */
[----:B---3--:R-:W-:Y:S01]  /*0be0*/  UMOV UR9, 0x400 ;  /* 0x0000040000097882 */ /* 0x008fe20000000000 */
[----:B--2---:R-:W-:Y:S01]  /*0bf0*/  UMOV UR8, 0x1 ;  /* 0x0000000100087882 */ /* 0x004fe20000000000 */
        /* <DEDUP_REMOVED lines=13> */
[----:B------:R4:W1:Y:S01]  /*0cd0*/  SYNCS.EXCH.64 URZ, [UR9+0x178], UR14 ;  /* 0x0001780e09ff75b2 */ /* 0x0008620008000100 */
[----:B------:R4:W1:Y:S01]  /*0ce0*/  SYNCS.EXCH.64 URZ, [UR9+0x160], UR12 ;  /* 0x0001600c09ff75b2 */ /* 0x0008620008000100 */
[----:B------:R4:W1:Y:S01]  /*0cf0*/  SYNCS.EXCH.64 URZ, [UR9+0x180], UR14 ;  /* 0x0001800e09ff75b2 */ /* 0x0008620008000100 */
[----:B------:R4:W1:Y:S01]  /*0d00*/  SYNCS.EXCH.64 URZ, [UR9+0x168], UR12 ;  /* 0x0001680c09ff75b2 */ /* 0x0008620008000100 */
[----:B------:R4:W1:Y:S02]  /*0d10*/  SYNCS.EXCH.64 URZ, [UR9+0x188], UR14 ;  /* 0x0001880e09ff75b2 */ /* 0x0008640008000100 */
[----:B----4-:R-:W-:Y:S01]  /*0d20*/  NOP ;  /* 0x0000000000007918 */ /* 0x010fe20000000000 */
.L_x_14:
[----:B------:R-:W4:Y:S01]  /*0d30*/  SHFL.IDX PT, R0, R177, RZ, 0x1f ;  /* 0x00001fffb1007589 */ /* 0x000f2200000e0000 */
[----:B------:R-:W-:Y:S01]  /*0d40*/  ISETP.NE.OR P0, PT, RZ, UR10, !P0 ;  /* 0x0000000aff007c0c */ /* 0x000fe2000c705670 */
[----:B------:R-:W-:Y:S01]  /*0d50*/  NOP ;  /* 0x0000000000007918 */ /* 0x000fe20000000000 */
[----:B----4-:R-:W-:-:S13]  /*0d60*/  ISETP.NE.AND P1, PT, R0, 0x3, PT ;  /* 0x000000030000780c */ /* 0x010fda0003f25270 */
[----:B------:R-:W-:Y:S05]  /*0d70*/  @P1 BRA `(.L_x_15) ;  /* 0x0000000000341947 */ /* 0x000fea0003800000 */
[----:B--2---:R-:W-:Y:S01]  /*0d80*/  UMOV UR8, 0x400 ;  /* 0x0000040000087882 */ /* 0x004fe20000000000 */
[----:B------:R-:W-:Y:S01]  /*0d90*/  UMOV UR6, 0x20 ;  /* 0x0000002000067882 */ /* 0x000fe20000000000 */
[----:B------:R-:W-:Y:S02]  /*0da0*/  ULEA UR8, UR37, UR8, 0x18 ;  /* 0x0000000825087291 */ /* 0x000fe4000f8ec0ff */
[----:B---3--:R-:W-:-:S04]  /*0db0*/  UIADD3 UR12, UPT, UPT, -UR6, 0x100000, URZ ;  /* 0x00100000060c7890 */ /* 0x008fc8000fffe1ff */
[----:B------:R-:W-:Y:S02]  /*0dc0*/  USHF.L.U32 UR13, UR12, 0xb, URZ ;  /* 0x0000000b0c0d7899 */ /* 0x000fe400080006ff */
[----:B------:R-:W-:Y:S01]  /*0dd0*/  USHF.L.U32 UR12, UR12, 0x1, URZ ;  /* 0x000000010c0c7899 */ /* 0x000fe200080006ff */
[----:B------:R-:W-:Y:S01]  /*0de0*/  ELECT P1, URZ, PT ;  /* 0x0000000000ff782f */ /* 0x000fe20003820000 */
[----:B------:R-:W2:Y:S10]  /*0df0*/  FENCE.VIEW.ASYNC.S ;  /* 0x00000000000073c6 */ /* 0x000eb40000000000 */
[----:B--2---:R4:W2:Y:S01]  /*0e00*/  SYNCS.EXCH.64 URZ, [UR8+0x190], UR12 ;  /* 0x0001900c08ff75b2 */ /* 0x0048a20008000100 */
[----:B------:R4:W3:Y:S01]  /*0e10*/  SYNCS.EXCH.64 URZ, [UR8+0x1a0], UR12 ;  /* 0x0001a00c08ff75b2 */ /* 0x0008e20008000100 */
[----:B------:R4:W1:Y:S01]  /*0e20*/  SYNCS.EXCH.64 URZ, [UR8+0x198], UR12 ;  /* 0x0001980c08ff75b2 */ /* 0x0008620008000100 */
[----:B------:R4:W1:Y:S02]  /*0e30*/  SYNCS.EXCH.64 URZ, [UR8+0x1a8], UR12 ;  /* 0x0001a80c08ff75b2 */ /* 0x0008640008000100 */
[----:B----4-:R-:W-:Y:S01]  /*0e40*/  NOP ;  /* 0x0000000000007918 */ /* 0x010fe20000000000 */
.L_x_15:
[----:B------:R-:W-:Y:S01]  /*0e50*/  VOTEU.ALL UP1, P0 ;  /* 0x0000000000ff7886 */ /* 0x000fe20000020000 */
[----:B--2---:R-:W2:Y:S01]  /*0e60*/  LDCU UR8, c[0x0][0x36c] ;  /* 0x00006d80ff0877ac */ /* 0x004ea20008000800 */
[----:B------:R-:W-:Y:S01]  /*0e70*/  NOP ;  /* 0x0000000000007918 */ /* 0x000fe20000000000 */
[----:B------:R-:W-:Y:S01]  /*0e80*/  LOP3.LUT R10, R193, 0x1f, RZ, 0xc0, !PT ;  /* 0x0000001fc10a7812 */ /* 0x000fe200078ec0ff */
[----:B---3--:R-:W-:Y:S01]  /*0e90*/  UMOV UR12, 0x20 ;  /* 0x00000020000c7882 */ /* 0x008fe20000000000 */
[----:B------:R-:W-:Y:S01]  /*0ea0*/  @!UP1 UMOV UR6, 0x400 ;  /* 0x0000040000069882 */ /* 0x000fe20000000000 */
[----:B------:R-:W-:-:S04]  /*0eb0*/  @!UP1 UIADD3 UR12, UPT, UPT, -UR12, 0x100000, URZ ;  /* 0x001000000c0c9890 */ /* 0x000fc8000fffe1ff */
[----:B------:R-:W-:Y:S02]  /*0ec0*/  @!UP1 USHF.L.U32 UR13, UR12, 0xb, URZ ;  /* 0x0000000b0c0d9899 */ /* 0x000fe400080006ff */
[----:B------:R-:W-:Y:S02]  /*0ed0*/  @!UP1 USHF.L.U32 UR12, UR12, 0x1, URZ ;  /* 0x000000010c0c9899 */ /* 0x000fe400080006ff */
[----:B------:R-:W-:Y:S01]  /*0ee0*/  @!UP1 ULEA UR6, UR37, UR6, 0x18 ;  /* 0x0000000625069291 */ /* 0x000fe2000f8ec0ff */
[----:B------:R-:W-:Y:S01]  /*0ef0*/  VOTEU.ALL UP1, P0 ;  /* 0x0000000000ff7886 */ /* 0x000fe20000020000 */
[----:B------:R-:W-:Y:S01]  /*0f00*/  UISETP.NE.AND UP4, UPT, UR10, URZ, UPT ;  /* 0x000000ff0a00728c */ /* 0x000fe2000bf85270 */
[----:B------:R-:W3:Y:S09]  /*0f10*/  FENCE.VIEW.ASYNC.S ;  /* 0x00000000000073c6 */ /* 0x000ef20000000000 */
[----:B---3--:R3:W4:Y:S01]  /*0f20*/  @!UP1 SYNCS.EXCH.64 URZ, [UR6+0x1b0], UR12 ;  /* 0x0001b00c06ff95b2 */ /* 0x0087220008000100 */
[----:B--2---:R-:W-:-:S09]  /*0f30*/  UISETP.EQ.U32.AND UP1, UPT, UR8, 0x1, UPT ;  /* 0x000000010800788c */ /* 0x004fd2000bf22070 */
[----:B------:R-:W-:Y:S05]  /*0f40*/  BRA.U !UP1, `(.L_x_16) ;  /* 0x0000000109087547 */ /* 0x000fea000b800000 */
[----:B-1--4-:R-:W-:Y:S01]  /*0f50*/  UCGABAR_ARV ;  /* 0x00000000000079c7 */ /* 0x012fe20008000000 */
[----:B------:R-:W-:Y:S05]  /*0f60*/  BRA `(.L_x_17) ;  /* 0x0000000000047947 */ /* 0x000fea0003800000 */
.L_x_16:
[----:B-1--4-:R-:W-:Y:S01]  /*0f70*/  NOP ;  /* 0x0000000000007918 */ /* 0x012fe20000000000 */
.L_x_17:
[----:B------:R-:W1:Y:S01]  /*0f80*/  S2R R20, SR_CTAID.Y ;  /* 0x0000000000147919 */ /* 0x000e620000002600 */
[----:B------:R-:W-:-:S05]  /*0f90*/  CS2R.32 R174, SR_CgaSize ;  /* 0x0000000000ae7805 */ /* 0x000fca0000008a00 */
[----:B------:R-:W-:-:S05]  /*0fa0*/  IMAD R174, R174, -0xa0, RZ ;  /* 0xffffff60aeae7824 */ /* 0x000fca00078e02ff */
[----:B---3--:R-:W-:-:S14]  /*0fb0*/  R2UR UR6, R174 ;  /* 0x00000000ae0672ca */ /* 0x008fdc00000e0000 */
[----:B------:R-:W2:Y:S01]  /*0fc0*/  LDCU UR6, c[0x0][UR6+0x2b4] ;  /* 0x00005680060677ac */ /* 0x000ea20008000800 */
[----:B------:R-:W-:-:S05]  /*0fd0*/  CS2R.32 R0, SR_CgaSize ;  /* 0x0000000000007805 */ /* 0x000fca0000008a00 */
[----:B------:R-:W-:-:S06]  /*0fe0*/  IMAD R0, R0, -0xa0, RZ ;  /* 0xffffff6000007824 */ /* 0x000fcc00078e02ff */
[----:B------:R-:W3:Y:S01]  /*0ff0*/  LDC R0, c[0x0][R0+0x2a4] ;  /* 0x0000a90000007b82 */ /* 0x000ee20000000800 */
[----:B------:R-:W-:Y:S01]  /*1000*/  PRMT R8, RZ, 0x7610, R8 ;  /* 0x00007610ff087816 */ /* 0x000fe20000000008 */
[----:B------:R-:W4:Y:S01]  /*1010*/  S2R R11, SR_CTAID.X ;  /* 0x00000000000b7919 */ /* 0x000f220000002500 */
[----:B------:R-:W-:-:S05]  /*1020*/  CS2R.32 R174, SR_CgaSize ;  /* 0x0000000000ae7805 */ /* 0x000fca0000008a00 */
[----:B------:R-:W-:-:S05]  /*1030*/  IMAD R174, R174, -0xa0, RZ ;  /* 0xffffff60aeae7824 */ /* 0x000fca00078e02ff */
[----:B------:R-:W-:-:S14]  /*1040*/  R2UR UR8, R174 ;  /* 0x00000000ae0872ca */ /* 0x000fdc00000e0000 */
[----:B------:R-:W3:Y:S01]  /*1050*/  LDCU UR8, c[0x0][UR8+0x2b0] ;  /* 0x00005600080877ac */ /* 0x000ee20008000800 */
[----:B------:R-:W-:Y:S01]  /*1060*/  UISETP.NE.AND UP2, UPT, UR10, 0x2, UPT ;  /* 0x000000020a00788c */ /* 0x000fe2000bf45270 */
[----:B------:R-:W2:Y:S01]  /*1070*/  LDC R9, c[0x0][0xb24] ;  /* 0x0002c900ff097b82 */ /* 0x000ea20000000800 */
[----:B------:R-:W-:-:S05]  /*1080*/  CS2R.32 R2, SR_CgaSize ;  /* 0x0000000000027805 */ /* 0x000fca0000008a00 */
[----:B------:R-:W-:-:S06]  /*1090*/  IMAD R2, R2, -0xa0, RZ ;  /* 0xffffff6002027824 */ /* 0x000fcc00078e02ff */
[----:B------:R-:W3:Y:S08]  /*10a0*/  LDC R2, c[0x0][R2+0x2a0] ;  /* 0x0000a80002027b82 */ /* 0x000ef00000000800 */
[----:B------:R-:W3:Y:S01]  /*10b0*/  LDC R72, c[0x0][0xb24] ;  /* 0x0002c900ff487b82 */ /* 0x000ee20000000800 */
[----:B-1----:R-:W-:-:S07]  /*10c0*/  I2FP.F32.U32 R3, R20 ;  /* 0x0000001400037245 */ /* 0x002fce0000201000 */
[----:B------:R-:W1:Y:S01]  /*10d0*/  S2UR UR36, SR_CTAID.Z ;  /* 0x00000000002479c3 */ /* 0x000e620000002700 */
[----:B--2---:R-:W-:Y:S01]  /*10e0*/  ISETP.GE.AND P0, PT, R9, 0x1, PT ;  /* 0x000000010900780c */ /* 0x004fe20003f06270 */
[----:B----4-:R-:W-:Y:S01]  /*10f0*/  IMAD.MOV.U32 R21, RZ, RZ, R11 ;  /* 0x000000ffff157224 */ /* 0x010fe200078e000b */
[----:B------:R-:W-:Y:S01]  /*1100*/  I2FP.F32.U32 R4, R11 ;  /* 0x0000000b00047245 */ /* 0x000fe20000201000 */
[----:B------:R-:W-:Y:S01]  /*1110*/  FMUL R3, R3, UR6 ;  /* 0x0000000603037c20 */ /* 0x000fe20008400000 */
[----:B------:R-:W2:Y:S03]  /*1120*/  LDCU UR6, c[0x0][0xb30] ;  /* 0x00016600ff0677ac */ /* 0x000ea60008000800 */
[----:B---3--:R-:W-:Y:S01]  /*1130*/  FMUL R4, R4, UR8 ;  /* 0x0000000804047c20 */ /* 0x008fe20008400000 */
[----:B------:R-:W3:Y:S08]  /*1140*/  F2I.U32.TRUNC.NTZ R147, R3 ;  /* 0x0000000300937305 */ /* 0x000ef0000020f000 */
[----:B------:R-:W4:Y:S01]  /*1150*/  F2I.U32.TRUNC.NTZ R174, R4 ;  /* 0x0000000400ae7305 */ /* 0x000f22000020f000 */
[----:B--2---:R-:W-:Y:S01]  /*1160*/  UISETP.NE.AND UP3, UPT, UR6, 0x1, UPT ;  /* 0x000000010600788c */ /* 0x004fe2000bf65270 */
[----:B---3--:R-:W-:-:S05]  /*1170*/  IADD3 R147, PT, PT, -R147, RZ, RZ ;  /* 0x000000ff93937210 */ /* 0x008fca0007ffe1ff */
[----:B------:R-:W-:Y:S01]  /*1180*/  IMAD R147, R0, R147, R20 ;  /* 0x0000009300937224 */ /* 0x000fe200078e0214 */
[----:B------:R-:W-:Y:S01]  /*1190*/  PRMT R0, RZ, 0x7610, R0 ;  /* 0x00007610ff007816 */ /* 0x000fe20000000000 */
[----:B----4-:R-:W-:-:S04]  /*11a0*/  IMAD.MOV R174, RZ, RZ, -R174 ;  /* 0x000000ffffae7224 */ /* 0x010fc800078e0aae */
[----:B------:R-:W-:Y:S01]  /*11b0*/  IMAD R174, R2, R174, R11 ;  /* 0x000000ae02ae7224 */ /* 0x000fe200078e020b */
[----:B-1----:R-:W-:Y:S06]  /*11c0*/  BRA.U UP4, `(.L_x_18) ;  /* 0x0000000104247547 */ /* 0x002fec000b800000 */
[----:B------:R-:W-:Y:S01]  /*11d0*/  ISETP.NE.AND P1, PT, R147, RZ, PT ;  /* 0x000000ff9300720c */ /* 0x000fe20003f25270 */
[----:B------:R-:W-:Y:S01]  /*11e0*/  IMAD.MOV.U32 R0, RZ, RZ, 0x3 ;  /* 0x00000003ff007424 */ /* 0x000fe200078e00ff */
[C---:B------:R-:W-:Y:S02]  /*11f0*/  LOP3.LUT R3, R174.reuse, 0xfffffffe, RZ, 0xc0, !PT ;  /* 0xfffffffeae037812 */ /* 0x040fe400078ec0ff */
[----:B------:R-:W-:Y:S02]  /*1200*/  ISETP.LT.U32.OR P1, PT, R174, 0x2, !P1 ;  /* 0x00000002ae00780c */ /* 0x000fe40004f21470 */
[----:B------:R-:W-:Y:S02]  /*1210*/  SHF.L.U32 R0, R0, R3, RZ ;  /* 0x0000000300007219 */ /* 0x000fe400000006ff */
[----:B------:R-:W-:Y:S02]  /*1220*/  SEL R5, RZ, 0x1, !P1 ;  /* 0x00000001ff057807 */ /* 0x000fe40004800000 */
[----:B------:R-:W-:-:S05]  /*1230*/  SEL R2, RZ, 0x2, !P1 ;  /* 0x00000002ff027807 */ /* 0x000fca0004800000 */
[----:B------:R-:W-:-:S05]  /*1240*/  IMAD.IADD R2, R5, 0x1, R2 ;  /* 0x0000000105027824 */ /* 0x000fca00078e0202 */
[----:B------:R-:W-:Y:S02]  /*1250*/  PRMT R8, R2, 0x7610, R8 ;  /* 0x0000761002087816 */ /* 0x000fe40000000008 */
.L_x_18:
[----:B------:R-:W-:Y:S05]  /*1260*/  @!P0 BRA `(.L_x_19) ;  /* 0x0000000000b88947 */ /* 0x000fea0003800000 */
[----:B------:R-:W1:Y:S01]  /*1270*/  LDC.64 R4, c[0x0][0xb18] ;  /* 0x0002c600ff047b82 */ /* 0x000e620000000a00 */
[----:B------:R-:W-:-:S07]  /*1280*/  ISETP.NE.AND P0, PT, R9, 0x1, PT ;  /* 0x000000010900780c */ /* 0x000fce0003f05270 */
[----:B------:R-:W2:Y:S08]  /*1290*/  LDC R14, c[0x0][0xb0c] ;  /* 0x0002c300ff0e7b82 */ /* 0x000eb00000000800 */
[----:B------:R-:W3:Y:S08]  /*12a0*/  LDC R13, c[0x0][0x370] ;  /* 0x0000dc00ff0d7b82 */ /* 0x000ef00000000800 */
[----:B------:R-:W4:Y:S01]  /*12b0*/  LDC R16, c[0x0][0x374] ;  /* 0x0000dd00ff107b82 */ /* 0x000f220000000800 */
[----:B-1----:R-:W-:-:S07]  /*12c0*/  ISETP.NE.AND P1, PT, R4, 0x1, PT ;  /* 0x000000010400780c */ /* 0x002fce0003f25270 */
[----:B------:R-:W3:Y:S01]  /*12d0*/  LDC.64 R6, c[0x0][0xb10] ;  /* 0x0002c400ff067b82 */ /* 0x000ee20000000a00 */
[----:B--2---:R-:W-:-:S07]  /*12e0*/  ISETP.NE.AND P2, PT, R14, 0x1, PT ;  /* 0x000000010e00780c */ /* 0x004fce0003f45270 */
[----:B------:R-:W1:Y:S08]  /*12f0*/  LDC R12, c[0x0][0xb20] ;  /* 0x0002c800ff0c7b82 */ /* 0x000e700000000800 */
[----:B------:R-:W2:Y:S01]  /*1300*/  LDC.64 R2, c[0x0][0xb28] ;  /* 0x0002ca00ff027b82 */ /* 0x000ea20000000a00 */
[----:B----4-:R-:W-:-:S04]  /*1310*/  IMAD.HI.U32 R15, R16, R5, RZ ;  /* 0x00000005100f7227 */ /* 0x010fc800078e00ff */
[----:B------:R-:W-:-:S04]  /*1320*/  IMAD.HI.U32 R5, R20, R5, RZ ;  /* 0x0000000514057227 */ /* 0x000fc800078e00ff */
[----:B---3--:R-:W-:-:S04]  /*1330*/  IMAD.HI.U32 R18, R13, R6, RZ ;  /* 0x000000060d127227 */ /* 0x008fc800078e00ff */
[C---:B------:R-:W-:Y:S01]  /*1340*/  IMAD.HI.U32 R22, R11.reuse, R6, RZ ;  /* 0x000000060b167227 */ /* 0x040fe200078e00ff */
[-C--:B------:R-:W-:Y:S02]  /*1350*/  @P2 SHF.R.U32.HI R13, RZ, R7.reuse, R18 ;  /* 0x00000007ff0d2219 */ /* 0x080fe40000011612 */
[-C--:B-1----:R-:W-:Y:S02]  /*1360*/  @P1 SHF.R.U32.HI R16, RZ, R12.reuse, R15 ;  /* 0x0000000cff101219 */ /* 0x082fe4000001160f */
[----:B------:R-:W-:Y:S02]  /*1370*/  SHF.R.U32.HI R5, RZ, R12, R5 ;  /* 0x0000000cff057219 */ /* 0x000fe40000011605 */
[----:B------:R-:W-:Y:S02]  /*1380*/  SHF.R.U32.HI R22, RZ, R7, R22 ;  /* 0x00000007ff167219 */ /* 0x000fe40000011616 */
[----:B------:R-:W-:Y:S01]  /*1390*/  SEL R5, R20, R5, !P1 ;  /* 0x0000000514057207 */ /* 0x000fe20004800000 */
[----:B--2---:R-:W-:Y:S01]  /*13a0*/  IMAD.HI.U32 R18, R16, R2, RZ ;  /* 0x0000000210127227 */ /* 0x004fe200078e00ff */
[----:B------:R-:W-:-:S02]  /*13b0*/  SEL R21, R11, R22, !P2 ;  /* 0x000000160b157207 */ /* 0x000fc40005000000 */
[----:B------:R-:W-:Y:S01]  /*13c0*/  IADD3 R7, PT, PT, -R5, RZ, RZ ;  /* 0x000000ff05077210 */ /* 0x000fe20007ffe1ff */
[----:B------:R-:W-:Y:S01]  /*13d0*/  IMAD.HI.U32 R6, R13, R2, RZ ;  /* 0x000000020d067227 */ /* 0x000fe200078e00ff */
[----:B------:R-:W-:-:S03]  /*13e0*/  @P0 SHF.R.U32.HI R16, RZ, R3, R18 ;  /* 0x00000003ff100219 */ /* 0x000fc60000011612 */
[----:B------:R-:W-:Y:S01]  /*13f0*/  IMAD R7, R4, R7, R20 ;  /* 0x0000000704077224 */ /* 0x000fe200078e0214 */
[----:B------:R-:W-:Y:S01]  /*1400*/  @P0 SHF.R.U32.HI R13, RZ, R3, R6 ;  /* 0x00000003ff0d0219 */ /* 0x000fe20000011606 */
[----:B------:R-:W-:-:S04]  /*1410*/  IMAD R16, R16, R9, RZ ;  /* 0x0000000910107224 */ /* 0x000fc800078e02ff */
[----:B------:R-:W-:Y:S01]  /*1420*/  IMAD R6, R13, R9, RZ ;  /* 0x000000090d067224 */ /* 0x000fe200078e02ff */
[----:B------:R-:W-:-:S04]  /*1430*/  ISETP.GE.AND P1, PT, R5, R16, PT ;  /* 0x000000100500720c */ /* 0x000fc80003f26270 */
[----:B------:R-:W-:Y:S01]  /*1440*/  ISETP.GE.OR P1, PT, R21, R6, P1 ;  /* 0x000000061500720c */ /* 0x000fe20000f26670 */
[----:B------:R-:W-:-:S05]  /*1450*/  IMAD.HI.U32 R6, R5, R2, RZ ;  /* 0x0000000205067227 */ /* 0x000fca00078e00ff */
[----:B------:R-:W-:-:S04]  /*1460*/  SHF.R.U32.HI R6, RZ, R3, R6 ;  /* 0x00000003ff067219 */ /* 0x000fc80000011606 */
[----:B------:R-:W-:-:S03]  /*1470*/  SEL R6, R5, R6, !P0 ;  /* 0x0000000605067207 */ /* 0x000fc60004000000 */
[----:B------:R-:W-:Y:S01]  /*1480*/  @!P1 IMAD.HI.U32 R12, R21, R2, RZ ;  /* 0x00000002150c9227 */ /* 0x000fe200078e00ff */
[----:B------:R-:W-:-:S04]  /*1490*/  IADD3 R2, PT, PT, -R6, RZ, RZ ;  /* 0x000000ff06027210 */ /* 0x000fc80007ffe1ff */
[----:B------:R-:W-:Y:S01]  /*14a0*/  @!P1 SHF.R.U32.HI R12, RZ, R3, R12 ;  /* 0x00000003ff0c9219 */ /* 0x000fe2000001160c */
[----:B------:R-:W-:-:S03]  /*14b0*/  IMAD R2, R9, R2, R5 ;  /* 0x0000000209027224 */ /* 0x000fc600078e0205 */
[----:B------:R-:W-:-:S05]  /*14c0*/  @!P1 SEL R3, R21, R12, !P0 ;  /* 0x0000000c15039207 */ /* 0x000fca0004000000 */
[--C-:B------:R-:W-:Y:S02]  /*14d0*/  @!P1 IMAD.IADD R6, R6, 0x1, -R3.reuse ;  /* 0x0000000106069824 */ /* 0x100fe400078e0a03 */
[----:B------:R-:W-:Y:S01]  /*14e0*/  @!P1 IMAD R3, R2, R13, R3 ;  /* 0x0000000d02039224 */ /* 0x000fe200078e0203 */
[----:B------:R-:W-:Y:S01]  /*14f0*/  IADD3 R2, PT, PT, -R21, RZ, RZ ;  /* 0x000000ff15027210 */ /* 0x000fe20007ffe1ff */
[----:B------:R-:W-:Y:S02]  /*1500*/  @!P1 IMAD R5, R6, R9, R21 ;  /* 0x0000000906059224 */ /* 0x000fe400078e0215 */
[----:B------:R-:W-:Y:S02]  /*1510*/  @!P1 IMAD.MOV.U32 R21, RZ, RZ, R3 ;  /* 0x000000ffff159224 */ /* 0x000fe400078e0003 */
[----:B------:R-:W-:Y:S02]  /*1520*/  IMAD R2, R14, R2, R11 ;  /* 0x000000020e027224 */ /* 0x000fe400078e020b */
[----:B------:R-:W-:-:S02]  /*1530*/  IMAD R20, R5, R4, R7 ;  /* 0x0000000405147224 */ /* 0x000fc400078e0207 */
[----:B------:R-:W-:Y:S02]  /*1540*/  IMAD R21, R21, R14, R2 ;  /* 0x0000000e15157224 */ /* 0x000fe400078e0202 */
.L_x_19:
[----:B------:R-:W-:Y:S05]  /*1550*/  BRA.U UP3, `(.L_x_20) ;  /* 0x0000000103407547 */ /* 0x000fea000b800000 */
[----:B------:R-:W1:Y:S08]  /*1560*/  LDC.64 R4, c[0x0][0xb10] ;  /* 0x0002c400ff047b82 */ /* 0x000e700000000a00 */
[----:B------:R-:W2:Y:S08]  /*1570*/  LDC.64 R2, c[0x0][0xb18] ;  /* 0x0002c600ff027b82 */ /* 0x000eb00000000a00 */
[----:B------:R-:W3:Y:S08]  /*1580*/  LDC R6, c[0x0][0xb20] ;  /* 0x0002c800ff067b82 */ /* 0x000ef00000000800 */
[----:B------:R-:W4:Y:S01]  /*1590*/  LDC R12, c[0x0][0xb0c] ;  /* 0x0002c300ff0c7b82 */ /* 0x000f220000000800 */
[----:B-1----:R-:W-:-:S05]  /*15a0*/  IMAD.HI.U32 R4, R21, R4, RZ ;  /* 0x0000000415047227 */ /* 0x002fca00078e00ff */
[----:B------:R-:W-:Y:S01]  /*15b0*/  SHF.R.U32.HI R4, RZ, R5, R4 ;  /* 0x00000005ff047219 */ /* 0x000fe20000011604 */
[----:B--2---:R-:W-:Y:S01]  /*15c0*/  IMAD.HI.U32 R3, R20, R3, RZ ;  /* 0x0000000314037227 */ /* 0x004fe200078e00ff */
[----:B------:R-:W-:-:S04]  /*15d0*/  ISETP.NE.AND P0, PT, R2, 0x1, PT ;  /* 0x000000010200780c */ /* 0x000fc80003f05270 */
[----:B---3--:R-:W-:-:S04]  /*15e0*/  SHF.R.U32.HI R3, RZ, R6, R3 ;  /* 0x00000006ff037219 */ /* 0x008fc80000011603 */
[----:B------:R-:W-:Y:S02]  /*15f0*/  SEL R3, R20, R3, !P0 ;  /* 0x0000000314037207 */ /* 0x000fe40004000000 */
[----:B----4-:R-:W-:-:S04]  /*1600*/  ISETP.NE.AND P1, PT, R12, 0x1, PT ;  /* 0x000000010c00780c */ /* 0x010fc80003f25270 */
[----:B------:R-:W-:-:S05]  /*1610*/  SEL R6, R21, R4, !P1 ;  /* 0x0000000415067207 */ /* 0x000fca0004800000 */
[----:B------:R-:W-:Y:S02]  /*1620*/  IMAD.IADD R4, R3, 0x1, -R6 ;  /* 0x0000000103047824 */ /* 0x000fe400078e0a06 */
[----:B------:R-:W-:Y:S02]  /*1630*/  IMAD.IADD R3, R6, 0x1, -R3 ;  /* 0x0000000106037824 */ /* 0x000fe400078e0a03 */
[----:B------:R-:W-:Y:S02]  /*1640*/  IMAD R21, R4, R12, R21 ;  /* 0x0000000c04157224 */ /* 0x000fe400078e0215 */
[----:B------:R-:W-:Y:S02]  /*1650*/  IMAD R20, R3, R2, R20 ;  /* 0x0000000203147224 */ /* 0x000fe400078e0214 */
.L_x_20:
[----:B------:R-:W-:Y:S05]  /*1660*/  BRA.U !UP1, `(.L_x_21) ;  /* 0x00000001090c7547 */ /* 0x000fea000b800000 */
[----:B------:R-:W-:Y:S01]  /*1670*/  UCGABAR_WAIT ;  /* 0x0000000000007dc7 */ /* 0x000fe20008000000 */
[----:B------:R-:W-:Y:S01]  /*1680*/  CCTL.IVALL ;  /* 0x00000000ff00798f */ /* 0x000fe20002000000 */
[----:B------:R-:W-:Y:S05]  /*1690*/  BRA `(.L_x_22) ;  /* 0x0000000000047947 */ /* 0x000fea0003800000 */
.L_x_21:
[----:B------:R-:W-:Y:S06]  /*16a0*/  BAR.SYNC.DEFER_BLOCKING 0x0 ;  /* 0x0000000000007b1d */ /* 0x000fec0000010000 */
.L_x_22:
[----:B------:R-:W-:Y:S05]  /*16b0*/  BRA.U UP2, `(.L_x_23) ;  /* 0x0000001902607547 */ /* 0x000fea000b800000 */
[----:B------:R-:W1:Y:S01]  /*16c0*/  LDCU UR15, c[0x0][0x38c] ;  /* 0x00007180ff0f77ac */ /* 0x000e620008000800 */
[----:B------:R-:W2:Y:S01]  /*16d0*/  LDC R9, c[0x0][0x370] ;  /* 0x0000dc00ff097b82 */ /* 0x000ea20000000800 */
[C---:B------:R-:W-:Y:S02]  /*16e0*/  IMAD.SHL.U32 R17, R11.reuse, 0x40, RZ ;  /* 0x000000400b117824 */ /* 0x040fe400078e00ff */
[----:B------:R-:W-:Y:S01]  /*16f0*/  HFMA2 R15, -RZ, RZ, 0, 5.9604644775390625e-08 ;  /* 0x00000001ff0f7431 */ /* 0x000fe200000001ff */
[----:B------:R-:W-:Y:S01]  /*1700*/  UISETP.NE.AND UP1, UPT, UR10, URZ, UPT ;  /* 0x000000ff0a00728c */ /* 0x000fe2000bf25270 */
[----:B------:R-:W-:Y:S01]  /*1710*/  ISETP.NE.AND P4, PT, R10, RZ, P5 ;  /* 0x000000ff0a00720c */ /* 0x000fe20002f85270 */
[----:B------:R-:W-:Y:S01]  /*1720*/  IMAD.SHL.U32 R16, R11, 0x80, RZ ;  /* 0x000000800b107824 */ /* 0x000fe200078e00ff */
[----:B------:R-:W-:Y:S01]  /*1730*/  CS2R R12, SRZ ;  /* 0x00000000000c7805 */ /* 0x000fe2000001ff00 */
[----:B------:R-:W-:Y:S01]  /*1740*/  IMAD.MOV.U32 R14, RZ, RZ, RZ ;  /* 0x000000ffff0e7224 */ /* 0x000fe200078e00ff */
[----:B------:R-:W3:Y:S01]  /*1750*/  LDC R0, c[0x0][0x374] ;  /* 0x0000dd00ff007b82 */ /* 0x000ee20000000800 */
[----:B------:R-:W-:Y:S01]  /*1760*/  MOV R10, 0x1 ;  /* 0x00000001000a7802 */ /* 0x000fe20000000f00 */
[----:B------:R-:W4:Y:S01]  /*1770*/  LDCU.64 UR24, c[0x0][0x348] ;  /* 0x00006900ff1877ac */ /* 0x000f220008000a00 */
[----:B------:R-:W-:Y:S01]  /*1780*/  LOP3.LUT R17, R17, 0x40, RZ, 0xc0, !PT ;  /* 0x0000004011117812 */ /* 0x000fe200078ec0ff */
[----:B------:R-:W-:Y:S01]  /*1790*/  USEL UR7, UR7, 0x2, UP1 ;  /* 0x0000000207077887 */ /* 0x000fe20008800000 */
[----:B------:R-:W-:Y:S01]  /*17a0*/  UMOV UR13, URZ ;  /* 0x000000ff000d7c82 */ /* 0x000fe20008000000 */
[----:B-1----:R-:W-:-:S04]  /*17b0*/  UIADD3 UR4, UPT, UPT, UR15, 0x3f, URZ ;  /* 0x0000003f0f047890 */ /* 0x002fc8000fffe0ff */
[----:B------:R-:W-:-:S04]  /*17c0*/  USHF.R.S32.HI UR22, URZ, 0x1f, UR4 ;  /* 0x0000001fff167899 */ /* 0x000fc80008011404 */
[----:B------:R-:W-:Y:S02]  /*17d0*/  ULEA.HI UR22, UR22, UR4, URZ, 0x6 ;  /* 0x0000000416167291 */ /* 0x000fe4000f8f30ff */
[----:B------:R-:W-:Y:S02]  /*17e0*/  UIADD3 UR4, UPT, UPT, UR15, -0x1, URZ ;  /* 0xffffffff0f047890 */ /* 0x000fe4000fffe0ff */
[----:B------:R-:W-:Y:S02]  /*17f0*/  USHF.R.S32.HI UR22, URZ, 0x6, UR22 ;  /* 0x00000006ff167899 */ /* 0x000fe40008011416 */
[----:B------:R-:W-:Y:S02]  /*1800*/  UISETP.GE.U32.AND UP2, UPT, UR4, -0x7f, UPT ;  /* 0xffffff810400788c */ /* 0x000fe4000bf46070 */
[----:B------:R-:W-:Y:S02]  /*1810*/  UISETP.LT.U32.AND UP0, UPT, UR22, 0x10, UPT ;  /* 0x000000101600788c */ /* 0x000fe4000bf01070 */
[----:B------:R-:W-:-:S02]  /*1820*/  UIADD3 UR15, UPT, UPT, UR15, 0x7e, URZ ;  /* 0x0000007e0f0f7890 */ /* 0x000fc4000fffe0ff */
[----:B------:R-:W-:-:S04]  /*1830*/  USEL UR21, UR22, 0x10, UP0 ;  /* 0x0000001016157887 */ /* 0x000fc80008000000 */
[----:B------:R-:W-:Y:S02]  /*1840*/  UIADD3 UR6, UPT, UPT, UR21, -0x1, URZ ;  /* 0xffffffff15067890 */ /* 0x000fe4000fffe0ff */
[----:B------:R-:W-:Y:S02]  /*1850*/  @UP2 UIADD3 UR6, UPT, UPT, UR21, URZ, URZ ;  /* 0x000000ff15062290 */ /* 0x000fe4000fffe0ff */
[----:B------:R-:W-:Y:S02]  /*1860*/  UIADD3 UR14, UPT, UPT, UR22, -UR21, URZ ;  /* 0x80000015160e7290 */ /* 0x000fe4000fffe0ff */
[----:B------:R-:W-:Y:S02]  /*1870*/  UIADD3 UR5, UPT, UPT, UR6, 0x1, URZ ;  /* 0x0000000106057890 */ /* 0x000fe4000fffe0ff */
[----:B--2-4-:R-:W-:-:S12]  /*1880*/  UIADD3 UR6, UPT, UPT, -UR6, URZ, URZ ;  /* 0x000000ff06067290 */ /* 0x014fd8000fffe1ff */
.L_x_43:
[----:B------:R-:W-:Y:S01]  /*1890*/  UISETP.NE.AND UP0, UPT, UR37, URZ, UPT ;  /* 0x000000ff2500728c */ /* 0x000fe2000bf05270 */
[----:B------:R-:W1:Y:S08]  /*18a0*/  S2UR UR37, SR_CgaCtaId ;  /* 0x00000000002579c3 */ /* 0x000e700000008800 */
[----:B------:R-:W-:Y:S05]  /*18b0*/  BRA.U UP0, `(.L_x_24) ;  /* 0x0000000100347547 */ /* 0x000fea000b800000 */
[----:B------:R-:W2:Y:S01]  /*18c0*/  S2R R2, SR_CgaCtaId ;  /* 0x0000000000027919 */ /* 0x000ea20000008800 */
[----:B------:R-:W-:-:S04]  /*18d0*/  MOV R3, 0x400 ;  /* 0x0000040000037802 */ /* 0x000fc80000000f00 */
[----:B--2---:R-:W-:Y:S02]  /*18e0*/  LEA R3, R2, R3, 0x18 ;  /* 0x0000000302037211 */ /* 0x004fe400078ec0ff */
[----:B------:R-:W-:-:S03]  /*18f0*/  SHF.L.U32 R2, R10, 0x1f, RZ ;  /* 0x0000001f0a027819 */ /* 0x000fc600000006ff */
[----:B------:R-:W-:-:S04]  /*1900*/  IMAD R3, R12, 0x8, R3 ;  /* 0x000000080c037824 */ /* 0x000fc800078e0203 */
[----:B------:R-:W2:Y:S02]  /*1910*/  SYNCS.PHASECHK.TRANS64.TRYWAIT P0, [R3+URZ+0x1a0], R2 ;  /* 0x0001a002030075a7 */ /* 0x000ea400080011ff */
[----:B--2---:R-:W-:Y:S05]  /*1920*/  @!P0 BRA `(.L_x_25) ;  /* 0x0000007800148947 */ /* 0x004fea0003800000 */
.L_x_138:
[----:B------:R-:W-:Y:S01]  /*1930*/  VIADD R12, R12, 0x1 ;  /* 0x000000010c0c7836 */ /* 0x000fe20000000000 */
[----:B------:R2:W-:Y:S04]  /*1940*/  SYNCS.ARRIVE.TRANS64.A1T0 RZ, [R3+URZ+0x190], RZ ;  /* 0x000190ff03ff79a7 */ /* 0x0005e800081000ff */
[----:B------:R-:W-:-:S04]  /*1950*/  ISETP.NE.AND P0, PT, R12, 0x2, PT ;  /* 0x000000020c00780c */ /* 0x000fc80003f05270 */
[----:B------:R-:W-:Y:S02]  /*1960*/  SEL R12, R12, RZ, P0 ;  /* 0x000000ff0c0c7207 */ /* 0x000fe40000000000 */
[----:B--2---:R-:W-:-:S04]  /*1970*/  SEL R3, RZ, 0x1, P0 ;  /* 0x00000001ff037807 */ /* 0x004fc80000000000 */
[----:B------:R-:W-:-:S07]  /*1980*/  LOP3.LUT R10, R10, R3, RZ, 0x3c, !PT ;  /* 0x000000030a0a7212 */ /* 0x000fce00078e3cff */
.L_x_24:
[----:B------:R-:W-:Y:S01]  /*1990*/  UMOV UR4, 0x400 ;  /* 0x0000040000047882 */ /* 0x000fe20000000000 */
[----:B------:R-:W-:Y:S01]  /*19a0*/  LEA.HI R3, R21, R21, RZ, 0x1 ;  /* 0x0000001515037211 */ /* 0x000fe200078f08ff */
[----:B-1----:R-:W-:Y:S01]  /*19b0*/  ULEA UR4, UR37, UR4, 0x18 ;  /* 0x0000000425047291 */ /* 0x002fe2000f8ec0ff */
[----:B------:R-:W-:Y:S01]  /*19c0*/  SHF.L.U32 R2, R15, 0x1f, RZ ;  /* 0x0000001f0f027819 */ /* 0x000fe200000006ff */
[----:B------:R-:W-:Y:S01]  /*19d0*/  UISETP.GE.U32.AND UP0, UPT, UR15, 0x7f, UPT ;  /* 0x0000007f0f00788c */ /* 0x000fe2000bf06070 */
[----:B------:R-:W-:Y:S01]  /*19e0*/  R2UR UR35, R16 ;  /* 0x00000000102372ca */ /* 0x000fe200000e0000 */
[----:B------:R-:W-:Y:S01]  /*19f0*/  ULEA UR8, UR13, UR4, 0x3 ;  /* 0x000000040d087291 */ /* 0x000fe2000f8e18ff */
[----:B------:R-:W-:Y:S01]  /*1a00*/  IMAD.SHL.U32 R3, R3, 0x80, RZ ;  /* 0x0000008003037824 */ /* 0x000fe200078e00ff */
[----:B------:R-:W-:Y:S01]  /*1a10*/  R2UR UR11, R17 ;  /* 0x00000000110b72ca */ /* 0x000fe200000e0000 */
[----:B------:R-:W-:-:S03]  /*1a20*/  UMOV UR23, URZ ;  /* 0x000000ff00177c82 */ /* 0x000fc60008000000 */
[----:B------:R-:W-:-:S03]  /*1a30*/  LOP3.LUT R3, R3, 0xffffff00, RZ, 0xc0, !PT ;  /* 0xffffff0003037812 */ /* 0x000fc600078ec0ff */
[----:B------:R1:W2:Y:S01]  /*1a40*/  SYNCS.PHASECHK.TRANS64.TRYWAIT P0, [UR8+0x80], R2 ;  /* 0x00008002ff0075a7 */ /* 0x0002a20008001108 */
[----:B------:R-:W-:Y:S02]  /*1a50*/  R2UR UR9, R3 ;  /* 0x00000000030972ca */ /* 0x000fe400000e0000 */
[----:B------:R-:W-:-:S11]  /*1a60*/  R2UR UR8, R20 ;  /* 0x00000000140872ca */ /* 0x000fd600000e0000 */
[----:B------:R-:W-:Y:S02]  /*1a70*/  ULOP3.LUT UR35, UR9, 0x80, UR35, 0xf8, !UPT ;  /* 0x0000008009237892 */ /* 0x000fe4000f8ef823 */
[----:B------:R-:W-:Y:S01]  /*1a80*/  ULEA UR11, UR8, UR11, 0x7 ;  /* 0x0000000b080b7291 */ /* 0x000fe2000f8e38ff */
[----:B------:R-:W-:Y:S11]  /*1a90*/  BRA.U !UP0, `(.L_x_26) ;  /* 0x0000000108c07547 */ /* 0x000ff6000b800000 */
[----:B------:R-:W-:Y:S01]  /*1aa0*/  UMOV UR16, UR6 ;  /* 0x0000000600107c82 */ /* 0x000fe20008000000 */
[----:B------:R-:W-:Y:S01]  /*1ab0*/  UMOV UR17, UR13 ;  /* 0x0000000d00117c82 */ /* 0x000fe20008000000 */
[----:B------:R-:W-:-:S05]  /*1ac0*/  UMOV UR34, URZ ;  /* 0x000000ff00227c82 */ /* 0x000fca0008000000 */
.L_x_32:
[----:B------:R-:W-:Y:S01]  /*1ad0*/  ULEA UR33, UR17, UR4, 0x3 ;  /* 0x0000000411217291 */ /* 0x000fe2000f8e18ff */
[----:B------:R-:W-:Y:S01]  /*1ae0*/  @P5 MOV R3, 0x6000 ;  /* 0x0000600000035802 */ /* 0x000fe20000000f00 */
[----:B-12-4-:R-:W-:Y:S10]  /*1af0*/  @P0 BRA `(.L_x_27) ;  /* 0x00000000000c0947 */ /* 0x016ff40003800000 */
[----:B------:R-:W-:-:S04]  /*1b00*/  SHF.L.U32 R5, R15, 0x1f, RZ ;  /* 0x0000001f0f057819 */ /* 0x000fc800000006ff */
[----:B------:R-:W2:Y:S02]  /*1b10*/  SYNCS.PHASECHK.TRANS64.TRYWAIT P0, [UR33+0x80], R5 ;  /* 0x00008005ff0075a7 */ /* 0x000ea40008001121 */
[----:B--2---:R-:W-:Y:S05]  /*1b20*/  @!P0 BRA `(.L_x_28) ;  /* 0x0000007400a88947 */ /* 0x004fea0003800000 */
.L_x_27:
[----:B------:R2:W-:Y:S01]  /*1b30*/  @P5 SYNCS.ARRIVE.TRANS64 RZ, [UR33], R3 ;  /* 0x00000003ffff59a7 */ /* 0x0005e20008000021 */
[----:B------:R-:W-:Y:S02]  /*1b40*/  ULOP3.LUT UR8, UR7, 0x2, URZ, 0xfc, !UPT ;  /* 0x0000000207087892 */ /* 0x000fe4000f8efcff */
[----:B------:R-:W-:Y:S02]  /*1b50*/  UIADD3 UR16, UPT, UPT, UR16, 0x1, URZ ;  /* 0x0000000110107890 */ /* 0x000fe4000fffe0ff */
[----:B------:R-:W-:Y:S02]  /*1b60*/  UISETP.NE.AND UP0, UPT, UR8, 0x2, UPT ;  /* 0x000000020800788c */ /* 0x000fe4000bf05270 */
[----:B------:R-:W-:-:S07]  /*1b70*/  UISETP.NE.AND UP2, UPT, UR16, 0x1, UPT ;  /* 0x000000011000788c */ /* 0x000fce000bf45270 */
[----:B------:R-:W-:Y:S05]  /*1b80*/  BRA.U UP0, `(.L_x_29) ;  /* 0x0000000100047547 */ /* 0x000fea000b800000 */
[----:B------:R-:W-:Y:S05]  /*1b90*/  BPT.TRAP 0x1 ;  /* 0x000000040000795c */ /* 0x000fea0000300000 */
.L_x_29:
[----:B------:R-:W-:Y:S04]  /*1ba0*/  BSSY.RECONVERGENT B0, `(.L_x_30) ;  /* 0x0000003000007945 */ /* 0x000fe80003800200 */
[----:B------:R-:W-:Y:S05]  /*1bb0*/  @!P4 BRA `(.L_x_31) ;  /* 0x000000000004c947 */ /* 0x000fea0003800000 */
[----:B------:R-:W-:Y:S05]  /*1bc0*/  BPT.TRAP 0x1 ;  /* 0x000000040000795c */ /* 0x000fea0000300000 */
.L_x_31:
[----:B------:R-:W-:Y:S05]  /*1bd0*/  BSYNC.RECONVERGENT B0 ;  /* 0x0000000000007941 */ /* 0x000fea0003800200 */
.L_x_30:
[----:B------:R-:W-:Y:S02]  /*1be0*/  UIADD3 UR13, UPT, UPT, UR17, 0x1, URZ ;  /* 0x00000001110d7890 */ /* 0x000fe4000fffe0ff */
[----:B------:R-:W-:Y:S02]  /*1bf0*/  ULEA UR32, UR17, UR4, 0xd ;  /* 0x0000000411207291 */ /* 0x000fe4000f8e68ff */
[----:B------:R-:W-:Y:S02]  /*1c00*/  UISETP.NE.AND UP0, UPT, UR13, 0x10, UPT ;  /* 0x000000100d00788c */ /* 0x000fe4000bf05270 */
[----:B------:R-:W-:Y:S02]  /*1c10*/  UIADD3 UR28, UP1, UPT, UR24, 0x80, URZ ;  /* 0x00000080181c7890 */ /* 0x000fe4000ff3e0ff */
[----:B------:R-:W-:Y:S02]  /*1c20*/  USEL UR9, URZ, 0x1, UP0 ;  /* 0x00000001ff097887 */ /* 0x000fe40008000000 */
[----:B------:R-:W-:-:S02]  /*1c30*/  USEL UR13, UR13, URZ, UP0 ;  /* 0x000000ff0d0d7287 */ /* 0x000fc40008000000 */
[----:B------:R-:W-:Y:S02]  /*1c40*/  UIADD3 UR26, UP0, UPT, UR24, 0x180, URZ ;  /* 0x00000180181a7890 */ /* 0x000fe4000ff1e0ff */
[----:B------:R-:W-:Y:S01]  /*1c50*/  ULEA UR8, UR13, UR4, 0x3 ;  /* 0x000000040d087291 */ /* 0x000fe2000f8e18ff */
[----:B------:R-:W-:Y:S01]  /*1c60*/  LOP3.LUT R15, R15, UR9, RZ, 0x3c, !PT ;  /* 0x000000090f0f7c12 */ /* 0x000fe2000f8e3cff */
[----:B------:R-:W-:Y:S02]  /*1c70*/  ULOP3.LUT UR33, UR33, 0xfefffff8, URZ, 0xc0, !UPT ;  /* 0xfefffff821217892 */ /* 0x000fe4000f8ec0ff */
[----:B------:R-:W-:Y:S01]  /*1c80*/  UIADD3.X UR29, UPT, UPT, URZ, UR25, URZ, UP1, !UPT ;  /* 0x00000019ff1d7290 */ /* 0x000fe20008ffe4ff */
[----:B-1----:R-:W-:Y:S01]  /*1c90*/  SHF.L.U32 R2, R15, 0x1f, RZ ;  /* 0x0000001f0f027819 */ /* 0x002fe200000006ff */
[----:B------:R-:W-:Y:S02]  /*1ca0*/  UIADD3 UR32, UPT, UPT, UR32, 0x8400, URZ ;  /* 0x0000840020207890 */ /* 0x000fe4000fffe0ff */
[----:B------:R-:W-:Y:S01]  /*1cb0*/  UIADD3.X UR27, UPT, UPT, URZ, UR25, URZ, UP0, !UPT ;  /* 0x00000019ff1b7290 */ /* 0x000fe200087fe4ff */
[----:B------:R4:W1:Y:S01]  /*1cc0*/  SYNCS.PHASECHK.TRANS64.TRYWAIT P0, [UR8+0x80], R2 ;  /* 0x00008002ff0075a7 */ /* 0x0008620008001108 */
[----:B------:R-:W-:Y:S01]  /*1cd0*/  ULEA UR8, UR17, UR4, 0xc ;  /* 0x0000000411087291 */ /* 0x000fe2000f8e60ff */
[----:B------:R-:W-:Y:S01]  /*1ce0*/  UMOV UR18, 0x0 ;  /* 0x0000000000127882 */ /* 0x000fe20000000000 */
[----:B------:R-:W-:-:S02]  /*1cf0*/  UMOV UR19, 0x10000000 ;  /* 0x1000000000137882 */ /* 0x000fc40000000000 */
[----:B------:R-:W-:Y:S01]  /*1d00*/  UIADD3 UR8, UPT, UPT, UR8, 0x28400, URZ ;  /* 0x0002840008087890 */ /* 0x000fe2000fffe0ff */
[----:B------:R2:W-:Y:S01]  /*1d10*/  UTMALDG.3D.2CTA [UR32], [UR28], desc[UR18] ;  /* 0x000012201c0075b4 */ /* 0x0005e20008211000 */
[----:B------:R-:W-:Y:S01]  /*1d20*/  UMOV UR10, UR34 ;  /* 0x00000022000a7c82 */ /* 0x000fe20008000000 */
[----:B------:R-:W-:Y:S01]  /*1d30*/  UMOV UR12, UR36 ;  /* 0x00000024000c7c82 */ /* 0x000fe20008000000 */
[----:B------:R-:W-:Y:S01]  /*1d40*/  UMOV UR9, UR33 ;  /* 0x0000002100097c82 */ /* 0x000fe20008000000 */
[----:B------:R-:W-:Y:S01]  /*1d50*/  UMOV UR23, UR5 ;  /* 0x0000000500177c82 */ /* 0x000fe20008000000 */
[----:B------:R-:W-:-:S03]  /*1d60*/  UMOV UR17, UR13 ;  /* 0x0000000d00117c82 */ /* 0x000fc60008000000 */
[----:B------:R4:W-:Y:S01]  /*1d70*/  UTMALDG.3D.2CTA [UR8], [UR26], desc[UR18] ;  /* 0x000012081a0075b4 */ /* 0x0009e20008211000 */
[----:B--2---:R-:W-:Y:S01]  /*1d80*/  UIADD3 UR34, UPT, UPT, UR34, 0x40, URZ ;  /* 0x0000004022227890 */ /* 0x004fe2000fffe0ff */
[----:B------:R-:W-:Y:S11]  /*1d90*/  BRA.U UP2, `(.L_x_32) ;  /* 0xfffffffd024c7547 */ /* 0x000ff6000b83ffff */
.L_x_26:
[----:B-12---:R-:W-:Y:S01]  /*1da0*/  PLOP3.LUT P0, PT, PT, PT, UP5, 0x80, 0x8 ;  /* 0x000000000008781c */ /* 0x006fe20003f0f058 */
[----:B----4-:R-:W-:Y:S01]  /*1db0*/  ULEA UR8, UR13, UR4, 0x3 ;  /* 0x000000040d087291 */ /* 0x010fe2000f8e18ff */
[----:B------:R-:W-:Y:S01]  /*1dc0*/  SHF.L.U32 R2, R15, 0x1f, RZ ;  /* 0x0000001f0f027819 */ /* 0x000fe200000006ff */
[----:B------:R-:W-:-:S10]  /*1dd0*/  UISETP.GT.AND UP0, UPT, UR22, UR21, UPT ;  /* 0x000000151600728c */ /* 0x000fd4000bf04270 */
[----:B------:R-:W-:Y:S01]  /*1de0*/  @!P0 SYNCS.ARRIVE.TRANS64.A1T0 RZ, [UR4+0x128], RZ ;  /* 0x000128ffffff89a7 */ /* 0x000fe20008100004 */
[----:B------:R1:W2:Y:S01]  /*1df0*/  SYNCS.PHASECHK.TRANS64.TRYWAIT P0, [UR8+0x80], R2 ;  /* 0x00008002ff0075a7 */ /* 0x0002a20008001108 */
[----:B------:R-:W-:Y:S05]  /*1e00*/  BRA.U !UP0, `(.L_x_33) ;  /* 0x0000000108c07547 */ /* 0x000fea000b800000 */
[----:B------:R-:W-:Y:S01]  /*1e10*/  UIADD3 UR26, UPT, UPT, UR14, UR23, URZ ;  /* 0x000000170e1a7290 */ /* 0x000fe2000fffe0ff */
[----:B------:R-:W-:-:S11]  /*1e20*/  UMOV UR27, UR13 ;  /* 0x0000000d001b7c82 */ /* 0x000fd60008000000 */
.L_x_39:
[----:B------:R-:W-:Y:S01]  /*1e30*/  ULEA UR17, UR27, UR4, 0x3 ;  /* 0x000000041b117291 */ /* 0x000fe2000f8e18ff */
[----:B--2---:R-:W-:Y:S01]  /*1e40*/  @P5 MOV R3, 0x6000 ;  /* 0x0000600000035802 */ /* 0x004fe20000000f00 */
[----:B-12---:R-:W-:Y:S10]  /*1e50*/  @P0 BRA `(.L_x_34) ;  /* 0x00000000000c0947 */ /* 0x006ff40003800000 */
[----:B------:R-:W-:-:S04]  /*1e60*/  SHF.L.U32 R5, R15, 0x1f, RZ ;  /* 0x0000001f0f057819 */ /* 0x000fc800000006ff */
[----:B------:R-:W2:Y:S02]  /*1e70*/  SYNCS.PHASECHK.TRANS64.TRYWAIT P0, [UR17+0x80], R5 ;  /* 0x00008005ff0075a7 */ /* 0x000ea40008001111 */
[----:B--2---:R-:W-:Y:S05]  /*1e80*/  @!P0 BRA `(.L_x_35) ;  /* 0x0000007000e88947 */ /* 0x004fea0003800000 */
.L_x_34:
[----:B------:R2:W-:Y:S01]  /*1e90*/  @P5 SYNCS.ARRIVE.TRANS64 RZ, [UR17], R3 ;  /* 0x00000003ffff59a7 */ /* 0x0005e20008000011 */
[----:B------:R-:W-:-:S04]  /*1ea0*/  ULOP3.LUT UR8, UR7, 0x2, URZ, 0xfc, !UPT ;  /* 0x0000000207087892 */ /* 0x000fc8000f8efcff */
[----:B------:R-:W-:-:S09]  /*1eb0*/  UISETP.NE.AND UP0, UPT, UR8, 0x2, UPT ;  /* 0x000000020800788c */ /* 0x000fd2000bf05270 */
[----:B------:R-:W-:Y:S05]  /*1ec0*/  BRA.U UP0, `(.L_x_36) ;  /* 0x0000000100047547 */ /* 0x000fea000b800000 */
[----:B------:R-:W-:Y:S05]  /*1ed0*/  BPT.TRAP 0x1 ;  /* 0x000000040000795c */ /* 0x000fea0000300000 */
.L_x_36:
[----:B------:R-:W-:Y:S04]  /*1ee0*/  BSSY.RECONVERGENT B0, `(.L_x_37) ;  /* 0x0000003000007945 */ /* 0x000fe80003800200 */
[----:B------:R-:W-:Y:S05]  /*1ef0*/  @!P4 BRA `(.L_x_38) ;  /* 0x000000000004c947 */ /* 0x000fea0003800000 */
[----:B------:R-:W-:Y:S05]  /*1f00*/  BPT.TRAP 0x1 ;  /* 0x000000040000795c */ /* 0x000fea0000300000 */
.L_x_38:
[----:B------:R-:W-:Y:S05]  /*1f10*/  BSYNC.RECONVERGENT B0 ;  /* 0x0000000000007941 */ /* 0x000fea0003800200 */
.L_x_37:
        /* <DEDUP_REMOVED lines=9> */
[----:B------:R-:W-:Y:S02]  /*1fb0*/  USHF.L.U32 UR18, UR23, 0x6, URZ ;  /* 0x0000000617127899 */ /* 0x000fe400080006ff */
[----:B------:R-:W-:Y:S01]  /*1fc0*/  ULOP3.LUT UR17, UR17, 0xfefffff8, URZ, 0xc0, !UPT ;  /* 0xfefffff811117892 */ /* 0x000fe2000f8ec0ff */
[----:B-1----:R-:W-:Y:S01]  /*1fd0*/  SHF.L.U32 R2, R15, 0x1f, RZ ;  /* 0x0000001f0f027819 */ /* 0x002fe200000006ff */
[----:B------:R-:W-:Y:S02]  /*1fe0*/  UIADD3 UR16, UPT, UPT, UR16, 0x8400, URZ ;  /* 0x0000840010107890 */ /* 0x000fe4000fffe0ff */
[----:B------:R-:W-:Y:S01]  /*1ff0*/  UIADD3.X UR33, UPT, UPT, URZ, UR25, URZ, UP1, !UPT ;  /* 0x00000019ff217290 */ /* 0x000fe20008ffe4ff */
[----:B------:R4:W1:Y:S01]  /*2000*/  SYNCS.PHASECHK.TRANS64.TRYWAIT P0, [UR8+0x80], R2 ;  /* 0x00008002ff0075a7 */ /* 0x0008620008001108 */
[----:B------:R-:W-:-:S02]  /*2010*/  ULEA UR8, UR27, UR4, 0xc ;  /* 0x000000041b087291 */ /* 0x000fc4000f8e60ff */
[----:B------:R-:W-:Y:S02]  /*2020*/  UIADD3.X UR31, UPT, UPT, URZ, UR25, URZ, UP0, !UPT ;  /* 0x00000019ff1f7290 */ /* 0x000fe400087fe4ff */
[----:B------:R-:W-:Y:S01]  /*2030*/  UIADD3 UR8, UPT, UPT, UR8, 0x28400, URZ ;  /* 0x0002840008087890 */ /* 0x000fe2000fffe0ff */
[----:B------:R-:W-:Y:S01]  /*2040*/  UMOV UR28, 0x0 ;  /* 0x00000000001c7882 */ /* 0x000fe20000000000 */
[----:B------:R-:W-:Y:S01]  /*2050*/  UMOV UR29, 0x10000000 ;  /* 0x10000000001d7882 */ /* 0x000fe20000000000 */
[----:B------:R-:W-:Y:S01]  /*2060*/  UMOV UR19, UR35 ;  /* 0x0000002300137c82 */ /* 0x000fe20008000000 */
[----:B------:R-:W-:Y:S01]  /*2070*/  UMOV UR20, UR36 ;  /* 0x0000002400147c82 */ /* 0x000fe20008000000 */
[----:B------:R-:W-:Y:S01]  /*2080*/  UMOV UR12, UR36 ;  /* 0x00000024000c7c82 */ /* 0x000fe20008000000 */
[----:B------:R-:W-:Y:S01]  /*2090*/  UMOV UR9, UR17 ;  /* 0x0000001100097c82 */ /* 0x000fe20008000000 */
[----:B------:R-:W-:Y:S01]  /*20a0*/  UMOV UR10, UR18 ;  /* 0x00000012000a7c82 */ /* 0x000fe20008000000 */
[----:B------:R4:W-:Y:S01]  /*20b0*/  UTMALDG.3D.2CTA [UR16], [UR32], desc[UR28] ;  /* 0x00001c10200075b4 */ /* 0x0009e20008211000 */
[----:B------:R-:W-:Y:S01]  /*20c0*/  UIADD3 UR23, UPT, UPT, UR23, 0x1, URZ ;  /* 0x0000000117177890 */ /* 0x000fe2000fffe0ff */
[----:B------:R-:W-:-:S03]  /*20d0*/  UMOV UR27, UR13 ;  /* 0x0000000d001b7c82 */ /* 0x000fc60008000000 */
[----:B------:R-:W-:Y:S01]  /*20e0*/  UISETP.NE.AND UP0, UPT, UR23, UR26, UPT ;  /* 0x0000001a1700728c */ /* 0x000fe2000bf05270 */
[----:B------:R4:W-:Y:S08]  /*20f0*/  UTMALDG.3D.2CTA [UR8], [UR30], desc[UR28] ;  /* 0x00001c081e0075b4 */ /* 0x0009f00008211000 */
[----:B----4-:R-:W-:Y:S05]  /*2100*/  BRA.U UP0, `(.L_x_39) ;  /* 0xfffffffd00487547 */ /* 0x010fea000b83ffff */
.L_x_33:
[C---:B-1----:R-:W-:Y:S01]  /*2110*/  LEA R2, R14.reuse, UR4, 0x3 ;  /* 0x000000040e027c11 */ /* 0x042fe2000f8e18ff */
[----:B------:R-:W-:Y:S01]  /*2120*/  NOP ;  /* 0x0000000000007918 */ /* 0x000fe20000000000 */
[----:B--2---:R-:W-:Y:S02]  /*2130*/  SHF.L.U32 R3, R13, 0x1f, RZ ;  /* 0x0000001f0d037819 */ /* 0x004fe400000006ff */
[----:B------:R-:W-:Y:S02]  /*2140*/  LEA R4, R14, UR4, 0x4 ;  /* 0x000000040e047c11 */ /* 0x000fe4000f8e20ff */
[----:B------:R-:W1:Y:S02]  /*2150*/  SYNCS.PHASECHK.TRANS64.TRYWAIT P0, [R2+URZ+0x130], R3 ;  /* 0x00013003020075a7 */ /* 0x000e6400080011ff */
[----:B-1----:R-:W-:Y:S05]  /*2160*/  @!P0 BRA `(.L_x_40) ;  /* 0x0000007000488947 */ /* 0x002fea0003800000 */
.L_x_141:
[----:B------:R-:W2:Y:S01]  /*2170*/  LDS.128 R4, [R4+0x1c0] ;  /* 0x0001c00004047984 */ /* 0x000ea20000000c00 */
[----:B------:R-:W-:Y:S01]  /*2180*/  ISETP.GE.AND P0, PT, R72, 0x1, PT ;  /* 0x000000014800780c */ /* 0x000fe20003f06270 */
[----:B-1----:R-:W-:Y:S01]  /*2190*/  VIADD R2, R2, 0x140 ;  /* 0x0000014002027836 */ /* 0x002fe20000000000 */
[----:B------:R-:W-:Y:S01]  /*21a0*/  @!PT LDS RZ, [RZ] ;  /* 0x00000000fffff984 */ /* 0x000fe20000000800 */
[----:B------:R-:W-:Y:S01]  /*21b0*/  @!PT LDS RZ, [RZ] ;  /* 0x00000000fffff984 */ /* 0x000fe20000000800 */
[----:B------:R-:W-:Y:S01]  /*21c0*/  @!PT LDS RZ, [RZ] ;  /* 0x00000000fffff984 */ /* 0x000fe20000000800 */
[----:B------:R-:W-:Y:S01]  /*21d0*/  @!PT LDS RZ, [RZ] ;  /* 0x00000000fffff984 */ /* 0x000fe20000000800 */
[----:B------:R1:W-:Y:S06]  /*21e0*/  MEMBAR.ALL.CTA ;  /* 0x0000000000007992 */ /* 0x0003ec0000008000 */
[----:B-1----:R-:W1:Y:S01]  /*21f0*/  FENCE.VIEW.ASYNC.S ;  /* 0x00000000000073c6 */ /* 0x002e620000000000 */
[----:B------:R-:W-:-:S04]  /*2200*/  PRMT R2, RZ, 0x654, R2 ;  /* 0x00000654ff027816 */ /* 0x000fc80000000002 */
[----:B-1----:R1:W-:Y:S01]  /*2210*/  SYNCS.ARRIVE.TRANS64.RED.A1T0 RZ, [R2+URZ], RZ ;  /* 0x000000ff02ff79a7 */ /* 0x0023e200081004ff */
[----:B--2---:R-:W-:-:S13]  /*2220*/  LOP3.LUT P2, RZ, R6, 0x1, RZ, 0xc0, !PT ;  /* 0x0000000106ff7812 */ /* 0x004fda000784c0ff */
[----:B------:R-:W-:Y:S01]  /*2230*/  @P2 SHF.R.U32.HI R3, RZ, 0x10, R5 ;  /* 0x00000010ff032819 */ /* 0x000fe20000011605 */
[----:B------:R-:W-:Y:S01]  /*2240*/  VOTEU.ANY UP0, P2 ;  /* 0x0000000000ff7886 */ /* 0x000fe20001000100 */
[----:B------:R-:W-:Y:S02]  /*2250*/  @P2 MOV R11, R4 ;  /* 0x00000004000b2202 */ /* 0x000fe40000000f00 */
[----:B------:R-:W-:Y:S02]  /*2260*/  @P2 R2UR.BROADCAST UR8, R3 ;  /* 0x00000000030822ca */ /* 0x000fe400008e0000 */
[----:B------:R-:W-:-:S11]  /*2270*/  @P2 LOP3.LUT R8, R5, 0xffff, RZ, 0xc0, !PT ;  /* 0x0000ffff05082812 */ /* 0x000fd600078ec0ff */
[----:B------:R-:W-:Y:S01]  /*2280*/  @UP0 UMOV UR36, UR8 ;  /* 0x0000000800240c82 */ /* 0x000fe20008000000 */
[----:B-1----:R-:W-:Y:S05]  /*2290*/  @!P0 BRA `(.L_x_41) ;  /* 0x0000000000b88947 */ /* 0x002fea0003800000 */
[----:B------:R-:W3:Y:S01]  /*22a0*/  LDC.64 R4, c[0x0][0xb18] ;  /* 0x0002c600ff047b82 */ /* 0x000ee20000000a00 */
[----:B------:R-:W-:-:S07]  /*22b0*/  ISETP.NE.AND P3, PT, R72, 0x1, PT ;  /* 0x000000014800780c */ /* 0x000fce0003f65270 */
[----:B------:R-:W1:Y:S08]  /*22c0*/  LDC.64 R6, c[0x0][0xb10] ;  /* 0x0002c400ff067b82 */ /* 0x000e700000000a00 */
[----:B------:R-:W2:Y:S08]  /*22d0*/  LDC R18, c[0x0][0xb20] ;  /* 0x0002c800ff127b82 */ /* 0x000eb00000000800 */
[----:B------:R-:W4:Y:S01]  /*22e0*/  LDC R20, c[0x0][0xb0c] ;  /* 0x0002c300ff147b82 */ /* 0x000f220000000800 */
[----:B---3--:R-:W-:Y:S01]  /*22f0*/  IMAD.HI.U32 R19, R0, R5, RZ ;  /* 0x0000000500137227 */ /* 0x008fe200078e00ff */
[----:B------:R-:W-:-:S03]  /*2300*/  ISETP.NE.AND P0, PT, R4, 0x1, PT ;  /* 0x000000010400780c */ /* 0x000fc60003f05270 */
[----:B------:R-:W-:-:S03]  /*2310*/  IMAD.HI.U32 R5, R8, R5, RZ ;  /* 0x0000000508057227 */ /* 0x000fc600078e00ff */
[----:B------:R-:W3:Y:S01]  /*2320*/  LDC.64 R2, c[0x0][0xb28] ;  /* 0x0002ca00ff027b82 */ /* 0x000ee20000000a00 */
[----:B-1----:R-:W-:-:S04]  /*2330*/  IMAD.HI.U32 R22, R9, R6, RZ ;  /* 0x0000000609167227 */ /* 0x002fc800078e00ff */
[----:B------:R-:W-:Y:S01]  /*2340*/  IMAD.HI.U32 R24, R11, R6, RZ ;  /* 0x000000060b187227 */ /* 0x000fe200078e00ff */
[----:B------:R-:W-:Y:S02]  /*2350*/  SHF.R.U32.HI R22, RZ, R7, R22 ;  /* 0x00000007ff167219 */ /* 0x000fe40000011616 */
[-C--:B--2---:R-:W-:Y:S02]  /*2360*/  SHF.R.U32.HI R19, RZ, R18.reuse, R19 ;  /* 0x00000012ff137219 */ /* 0x084fe40000011613 */
[----:B------:R-:W-:Y:S02]  /*2370*/  SHF.R.U32.HI R5, RZ, R18, R5 ;  /* 0x00000012ff057219 */ /* 0x000fe40000011605 */
[----:B------:R-:W-:Y:S02]  /*2380*/  SEL R19, R0, R19, !P0 ;  /* 0x0000001300137207 */ /* 0x000fe40004000000 */
[----:B------:R-:W-:Y:S02]  /*2390*/  SHF.R.U32.HI R24, RZ, R7, R24 ;  /* 0x00000007ff187219 */ /* 0x000fe40000011618 */
[----:B----4-:R-:W-:-:S02]  /*23a0*/  ISETP.NE.AND P1, PT, R20, 0x1, PT ;  /* 0x000000011400780c */ /* 0x010fc40003f25270 */
[----:B------:R-:W-:Y:S02]  /*23b0*/  SEL R5, R8, R5, !P0 ;  /* 0x0000000508057207 */ /* 0x000fe40004000000 */
[----:B------:R-:W-:Y:S02]  /*23c0*/  SEL R21, R9, R22, !P1 ;  /* 0x0000001609157207 */ /* 0x000fe40004800000 */
[----:B------:R-:W-:Y:S01]  /*23d0*/  SEL R7, R11, R24, !P1 ;  /* 0x000000180b077207 */ /* 0x000fe20004800000 */
[----:B---3--:R-:W-:-:S04]  /*23e0*/  IMAD.HI.U32 R22, R19, R2, RZ ;  /* 0x0000000213167227 */ /* 0x008fc800078e00ff */
[----:B------:R-:W-:Y:S01]  /*23f0*/  IMAD.HI.U32 R6, R21, R2, RZ ;  /* 0x0000000215067227 */ /* 0x000fe200078e00ff */
[----:B------:R-:W-:-:S04]  /*2400*/  @P3 SHF.R.U32.HI R19, RZ, R3, R22 ;  /* 0x00000003ff133219 */ /* 0x000fc80000011616 */
[----:B------:R-:W-:Y:S01]  /*2410*/  @P3 SHF.R.U32.HI R21, RZ, R3, R6 ;  /* 0x00000003ff153219 */ /* 0x000fe20000011606 */
[----:B------:R-:W-:-:S04]  /*2420*/  IMAD R19, R72, R19, RZ ;  /* 0x0000001348137224 */ /* 0x000fc800078e02ff */
[----:B------:R-:W-:Y:S01]  /*2430*/  IMAD R6, R72, R21, RZ ;  /* 0x0000001548067224 */ /* 0x000fe200078e02ff */
[C---:B------:R-:W-:Y:S02]  /*2440*/  ISETP.GE.AND P0, PT, R5.reuse, R19, PT ;  /* 0x000000130500720c */ /* 0x040fe40003f06270 */
[----:B------:R-:W-:Y:S02]  /*2450*/  IADD3 R19, PT, PT, -R5, RZ, RZ ;  /* 0x000000ff05137210 */ /* 0x000fe40007ffe1ff */
[----:B------:R-:W-:Y:S01]  /*2460*/  ISETP.GE.OR P0, PT, R7, R6, P0 ;  /* 0x000000060700720c */ /* 0x000fe20000706670 */
[----:B------:R-:W-:-:S04]  /*2470*/  IMAD.HI.U32 R6, R5, R2, RZ ;  /* 0x0000000205067227 */ /* 0x000fc800078e00ff */
[----:B------:R-:W-:Y:S01]  /*2480*/  IMAD R8, R4, R19, R8 ;  /* 0x0000001304087224 */ /* 0x000fe200078e0208 */
[----:B------:R-:W-:-:S04]  /*2490*/  SHF.R.U32.HI R6, RZ, R3, R6 ;  /* 0x00000003ff067219 */ /* 0x000fc80000011606 */
[----:B------:R-:W-:-:S03]  /*24a0*/  SEL R6, R5, R6, !P3 ;  /* 0x0000000605067207 */ /* 0x000fc60005800000 */
[----:B------:R-:W-:-:S04]  /*24b0*/  @!P0 IMAD.HI.U32 R18, R7, R2, RZ ;  /* 0x0000000207128227 */ /* 0x000fc800078e00ff */
[----:B------:R-:W-:Y:S01]  /*24c0*/  IMAD.MOV R2, RZ, RZ, -R6 ;  /* 0x000000ffff027224 */ /* 0x000fe200078e0a06 */
[----:B------:R-:W-:-:S03]  /*24d0*/  @!P0 SHF.R.U32.HI R18, RZ, R3, R18 ;  /* 0x00000003ff128219 */ /* 0x000fc60000011612 */
[----:B------:R-:W-:Y:S01]  /*24e0*/  IMAD R2, R72, R2, R5 ;  /* 0x0000000248027224 */ /* 0x000fe200078e0205 */
        /* <DEDUP_REMOVED lines=9> */
.L_x_41:
[----:B------:R-:W1:Y:S02]  /*2580*/  LDCU UR8, c[0x0][0xb30] ;  /* 0x00016600ff0877ac */ /* 0x000e640008000800 */
[----:B-1----:R-:W-:-:S09]  /*2590*/  UISETP.NE.AND UP0, UPT, UR8, 0x1, UPT ;  /* 0x000000010800788c */ /* 0x002fd2000bf05270 */
[----:B------:R-:W-:Y:S05]  /*25a0*/  BRA.U UP0, `(.L_x_42) ;  /* 0x0000000100407547 */ /* 0x000fea000b800000 */
[----:B------:R-:W1:Y:S08]  /*25b0*/  LDC.64 R4, c[0x0][0xb10] ;  /* 0x0002c400ff047b82 */ /* 0x000e700000000a00 */
[----:B------:R-:W2:Y:S08]  /*25c0*/  LDC.64 R2, c[0x0][0xb18] ;  /* 0x0002c600ff027b82 */ /* 0x000eb00000000a00 */
[----:B------:R-:W4:Y:S08]  /*25d0*/  LDC R6, c[0x0][0xb20] ;  /* 0x0002c800ff067b82 */ /* 0x000f300000000800 */
[----:B------:R-:W3:Y:S01]  /*25e0*/  LDC R18, c[0x0][0xb0c] ;  /* 0x0002c300ff127b82 */ /* 0x000ee20000000800 */
[----:B-1----:R-:W-:-:S05]  /*25f0*/  IMAD.HI.U32 R4, R11, R4, RZ ;  /* 0x000000040b047227 */ /* 0x002fca00078e00ff */
[----:B------:R-:W-:Y:S01]  /*2600*/  SHF.R.U32.HI R4, RZ, R5, R4 ;  /* 0x00000005ff047219 */ /* 0x000fe20000011604 */
[----:B--2---:R-:W-:Y:S01]  /*2610*/  IMAD.HI.U32 R3, R8, R3, RZ ;  /* 0x0000000308037227 */ /* 0x004fe200078e00ff */
[----:B------:R-:W-:-:S04]  /*2620*/  ISETP.NE.AND P0, PT, R2, 0x1, PT ;  /* 0x000000010200780c */ /* 0x000fc80003f05270 */
[----:B----4-:R-:W-:-:S04]  /*2630*/  SHF.R.U32.HI R3, RZ, R6, R3 ;  /* 0x00000006ff037219 */ /* 0x010fc80000011603 */
[----:B------:R-:W-:Y:S02]  /*2640*/  SEL R3, R8, R3, !P0 ;  /* 0x0000000308037207 */ /* 0x000fe40004000000 */
[----:B---3--:R-:W-:-:S04]  /*2650*/  ISETP.NE.AND P1, PT, R18, 0x1, PT ;  /* 0x000000011200780c */ /* 0x008fc80003f25270 */
[----:B------:R-:W-:-:S05]  /*2660*/  SEL R4, R11, R4, !P1 ;  /* 0x000000040b047207 */ /* 0x000fca0004800000 */
[----:B------:R-:W-:Y:S02]  /*2670*/  IMAD.IADD R5, R3, 0x1, -R4 ;  /* 0x0000000103057824 */ /* 0x000fe400078e0a04 */
[----:B------:R-:W-:Y:S02]  /*2680*/  IMAD.IADD R3, R4, 0x1, -R3 ;  /* 0x0000000104037824 */ /* 0x000fe400078e0a03 */
[----:B------:R-:W-:Y:S02]  /*2690*/  IMAD R11, R5, R18, R11 ;  /* 0x00000012050b7224 */ /* 0x000fe400078e020b */
[----:B------:R-:W-:-:S07]  /*26a0*/  IMAD R8, R3, R2, R8 ;  /* 0x0000000203087224 */ /* 0x000fce00078e0208 */
.L_x_42:
[----:B------:R-:W-:Y:S01]  /*26b0*/  VIADD R14, R14, 0x1 ;  /* 0x000000010e0e7836 */ /* 0x000fe20000000000 */
[----:B------:R-:W-:Y:S01]  /*26c0*/  UPLOP3.LUT UP5, UPT, UPT, UPT, UPT, 0x80, 0x8 ;  /* 0x000000000008789c */ /* 0x000fe20003faf070 */
[----:B------:R-:W-:Y:S02]  /*26d0*/  IMAD.IADD R21, R11, 0x1, R174 ;  /* 0x000000010b157824 */ /* 0x000fe400078e02ae */
[----:B------:R-:W-:Y:S01]  /*26e0*/  IMAD.IADD R20, R8, 0x1, R147 ;  /* 0x0000000108147824 */ /* 0x000fe200078e0293 */
[----:B------:R-:W-:-:S04]  /*26f0*/  ISETP.NE.AND P0, PT, R14, 0x2, PT ;  /* 0x000000020e00780c */ /* 0x000fc80003f05270 */
[----:B------:R-:W-:Y:S02]  /*2700*/  SEL R2, RZ, 0x1, P0 ;  /* 0x00000001ff027807 */ /* 0x000fe40000000000 */
[----:B------:R-:W-:Y:S02]  /*2710*/  SEL R14, R14, RZ, P0 ;  /* 0x000000ff0e0e7207 */ /* 0x000fe40000000000 */
[----:B------:R-:W-:Y:S01]  /*2720*/  LOP3.LUT R13, R13, R2, RZ, 0x3c, !PT ;  /* 0x000000020d0d7212 */ /* 0x000fe200078e3cff */
[----:B------:R-:W-:Y:S06]  /*2730*/  @P2 BRA `(.L_x_43) ;  /* 0xfffffff000542947 */ /* 0x000fec000383ffff */
[----:B------:R-:W-:Y:S01]  /*2740*/  UIADD3 UR4, UPT, UPT, UR4, 0x80, URZ ;  /* 0x0000008004047890 */ /* 0x000fe2000fffe0ff */
[----:B------:R-:W-:-:S03]  /*2750*/  SHF.L.U32 R3, R15, 0x1f, RZ ;  /* 0x0000001f0f037819 */ /* 0x000fc600000006ff */
[----:B------:R-:W-:-:S09]  /*2760*/  ULEA UR5, UR13, UR4, 0x3 ;  /* 0x000000040d057291 */ /* 0x000fd2000f8e18ff */
[----:B------:R-:W1:Y:S02]  /*2770*/  SYNCS.PHASECHK.TRANS64.TRYWAIT P0, [UR5], R3 ;  /* 0x00000003ff0075a7 */ /* 0x000e640008001105 */
[----:B-1----:R-:W-:Y:S05]  /*2780*/  @!P0 BRA `(.L_x_44) ;  /* 0x0000006800d48947 */ /* 0x002fea0003800000 */
.L_x_143:
[----:B------:R-:W-:-:S04]  /*2790*/  UIADD3 UR6, UPT, UPT, UR13, 0x1, URZ ;  /* 0x000000010d067890 */ /* 0x000fc8000fffe0ff */
[----:B------:R-:W-:-:S04]  /*27a0*/  UISETP.NE.AND UP0, UPT, UR6, 0x10, UPT ;  /* 0x000000100600788c */ /* 0x000fc8000bf05270 */
[----:B------:R-:W-:Y:S02]  /*27b0*/  USEL UR7, URZ, 0x1, UP0 ;  /* 0x00000001ff077887 */ /* 0x000fe40008000000 */
[----:B------:R-:W-:-:S04]  /*27c0*/  USEL UR6, UR6, URZ, UP0 ;  /* 0x000000ff06067287 */ /* 0x000fc80008000000 */
[----:B------:R-:W-:Y:S01]  /*27d0*/  ULEA UR5, UR6, UR4, 0x3 ;  /* 0x0000000406057291 */ /* 0x000fe2000f8e18ff */
[----:B------:R-:W-:-:S04]  /*27e0*/  LOP3.LUT R2, R15, UR7, RZ, 0x3c, !PT ;  /* 0x000000070f027c12 */ /* 0x000fc8000f8e3cff */
[----:B-1----:R-:W-:-:S04]  /*27f0*/  SHF.L.U32 R3, R2, 0x1f, RZ ;  /* 0x0000001f02037819 */ /* 0x002fc800000006ff */
[----:B------:R-:W1:Y:S02]  /*2800*/  SYNCS.PHASECHK.TRANS64.TRYWAIT P0, [UR5], R3 ;  /* 0x00000003ff0075a7 */ /* 0x000e640008001105 */
[----:B-1----:R-:W-:Y:S05]  /*2810*/  @!P0 BRA `(.L_x_45) ;  /* 0x0000006800c88947 */ /* 0x002fea0003800000 */
.L_x_145:
        /* <DEDUP_REMOVED lines=9> */
.L_x_147:
        /* <DEDUP_REMOVED lines=9> */
.L_x_149:
        /* <DEDUP_REMOVED lines=9> */
.L_x_151:
        /* <DEDUP_REMOVED lines=9> */
.L_x_153:
        /* <DEDUP_REMOVED lines=9> */
.L_x_155:
        /* <DEDUP_REMOVED lines=9> */
.L_x_157:
        /* <DEDUP_REMOVED lines=9> */
.L_x_159:
        /* <DEDUP_REMOVED lines=9> */
.L_x_161:
        /* <DEDUP_REMOVED lines=9> */
.L_x_163:
        /* <DEDUP_REMOVED lines=9> */
.L_x_165:
        /* <DEDUP_REMOVED lines=9> */
.L_x_167:
        /* <DEDUP_REMOVED lines=9> */
.L_x_169:
        /* <DEDUP_REMOVED lines=9> */
.L_x_171:
[----:B------:R-:W-:-:S04]  /*2f70*/  UIADD3 UR6, UPT, UPT, UR6, 0x1, URZ ;  /* 0x0000000106067890 */ /* 0x000fc8000fffe0ff */
[----:B------:R-:W-:-:S04]  /*2f80*/  UISETP.NE.AND UP0, UPT, UR6, 0x10, UPT ;  /* 0x000000100600788c */ /* 0x000fc8000bf05270 */
[----:B------:R-:W-:Y:S02]  /*2f90*/  USEL UR5, URZ, 0x1, UP0 ;  /* 0x00000001ff057887 */ /* 0x000fe40008000000 */
[----:B------:R-:W-:-:S04]  /*2fa0*/  USEL UR6, UR6, URZ, UP0 ;  /* 0x000000ff06067287 */ /* 0x000fc80008000000 */
[----:B------:R-:W-:Y:S01]  /*2fb0*/  ULEA UR6, UR6, UR4, 0x3 ;  /* 0x0000000406067291 */ /* 0x000fe2000f8e18ff */
[----:B-1----:R-:W-:-:S04]  /*2fc0*/  LOP3.LUT R3, R2, UR5, RZ, 0x3c, !PT ;  /* 0x0000000502037c12 */ /* 0x002fc8000f8e3cff */
[----:B------:R-:W-:Y:S01]  /*2fd0*/  SHF.L.U32 R3, R3, 0x1f, RZ ;  /* 0x0000001f03037819 */ /* 0x000fe200000006ff */
[----:B---3--:R-:W-:-:S07]  /*2fe0*/  IMAD.U32 R0, RZ, RZ, UR6 ;  /* 0x00000006ff007e24 */ /* 0x008fce000f8e00ff */
.L_x_59:
[----:B-1----:R1:W2:Y:S02]  /*2ff0*/  SYNCS.PHASECHK.TRANS64.TRYWAIT P0, [R0+URZ], R3 ;  /* 0x00000003000075a7 */ /* 0x0022a400080011ff */
[----:B--2---:R-:W-:Y:S05]  /*3000*/  @!P0 NANOSLEEP.SYNCS 0x989680 ;  /* 0x009896800000895d */ /* 0x004fea0003900000 */
[----:B------:R-:W2:Y:S02]  /*3010*/  @!P0 SYNCS.PHASECHK.TRANS64 P0, [R0+URZ], R3 ;  /* 0x00000003000085a7 */ /* 0x000ea400080010ff */
[----:B--2---:R-:W-:Y:S05]  /*3020*/  @P0 EXIT ;  /* 0x000000000000094d */ /* 0x004fea0003800000 */
[----:B------:R-:W-:Y:S05]  /*3030*/  BRA `(.L_x_59) ;  /* 0xfffffffc00ec7947 */ /* 0x000fea000383ffff */
.L_x_23:
[----:B------:R-:W-:-:S04]  /*3040*/  UISETP.NE.AND UP1, UPT, UR37, URZ, UPT ;  /* 0x000000ff2500728c */ /* 0x000fc8000bf25270 */
[----:B------:R-:W-:-:S09]  /*3050*/  UISETP.NE.OR UP1, UPT, UR10, 0x1, UP1 ;  /* 0x000000010a00788c */ /* 0x000fd20008f25670 */
[----:B------:R-:W-:Y:S05]  /*3060*/  BRA.U UP1, `(.L_x_60) ;  /* 0x00000005014c7547 */ /* 0x000fea000b800000 */
[----:B------:R-:W-:Y:S01]  /*3070*/  HFMA2 R11, -RZ, RZ, 0, 0 ;  /* 0x00000000ff0b7431 */ /* 0x000fe200000001ff */
[----:B------:R-:W-:Y:S01]  /*3080*/  ISETP.GE.U32.AND P2, PT, R10, 0x2, PT ;  /* 0x000000020a00780c */ /* 0x000fe20003f46070 */
[----:B------:R-:W-:Y:S01]  /*3090*/  IMAD.MOV.U32 R12, RZ, RZ, 0x1 ;  /* 0x00000001ff0c7424 */ /* 0x000fe200078e00ff */
[----:B------:R-:W-:Y:S01]  /*30a0*/  CS2R R8, SRZ ;  /* 0x0000000000087805 */ /* 0x000fe2000001ff00 */
[----:B------:R-:W-:Y:S01]  /*30b0*/  IMAD.MOV.U32 R3, RZ, RZ, RZ ;  /* 0x000000ffff037224 */ /* 0x000fe200078e00ff */
[----:B------:R-:W-:Y:S01]  /*30c0*/  UMOV UR4, 0x400 ;  /* 0x0000040000047882 */ /* 0x000fe20000000000 */
[----:B------:R-:W-:Y:S01]  /*30d0*/  UMOV UR6, URZ ;  /* 0x000000ff00067c82 */ /* 0x000fe20008000000 */
[----:B------:R-:W-:-:S12]  /*30e0*/  ULEA UR37, UR37, UR4, 0x18 ;  /* 0x0000000425257291 */ /* 0x000fd8000f8ec0ff */
.L_x_64:
[----:B------:R-:W-:Y:S02]  /*30f0*/  LEA R0, R3, UR37, 0x3 ;  /* 0x0000002503007c11 */ /* 0x000fe4000f8e18ff */
[----:B------:R-:W-:-:S03]  /*3100*/  SHF.L.U32 R5, R8, 0x1f, RZ ;  /* 0x0000001f08057819 */ /* 0x000fc600000006ff */
[----:B------:R-:W-:Y:S01]  /*3110*/  VIADD R4, R0, 0x1a0 ;  /* 0x000001a000047836 */ /* 0x000fe20000000000 */
[----:B------:R-:W1:Y:S02]  /*3120*/  SYNCS.PHASECHK.TRANS64.TRYWAIT P0, [R0+URZ+0x190], R5 ;  /* 0x00019005000075a7 */ /* 0x000e6400080011ff */
[----:B-1----:R-:W-:Y:S05]  /*3130*/  @!P0 BRA `(.L_x_61) ;  /* 0x0000006400d08947 */ /* 0x002fea0003800000 */
.L_x_172:
[----:B------:R-:W-:Y:S01]  /*3140*/  ULEA UR5, UR6, UR37, 0x3 ;  /* 0x0000002506057291 */ /* 0x000fe2000f8e18ff */
[----:B------:R-:W-:Y:S01]  /*3150*/  PRMT R4, RZ, 0x654, R4 ;  /* 0x00000654ff047816 */ /* 0x000fe20000000004 */
[----:B-1----:R-:W-:Y:S01]  /*3160*/  @!P2 IMAD.MOV.U32 R5, RZ, RZ, 0x10 ;  /* 0x00000010ff05a424 */ /* 0x002fe200078e00ff */
[----:B------:R-:W-:Y:S01]  /*3170*/  SHF.L.U32 R7, R12, 0x1f, RZ ;  /* 0x0000001f0c077819 */ /* 0x000fe200000006ff */
[----:B------:R-:W-:Y:S01]  /*3180*/  UIADD3 UR4, UPT, UPT, UR5, 0x130, URZ ;  /* 0x0000013005047890 */ /* 0x000fe2000fffe0ff */
[----:B------:R1:W-:Y:S05]  /*3190*/  SYNCS.ARRIVE.TRANS64.RED.A1T0 RZ, [R4+URZ], RZ ;  /* 0x000000ff04ff79a7 */ /* 0x0003ea00081004ff */
[----:B------:R-:W-:Y:S01]  /*31a0*/  IMAD.U32 R13, RZ, RZ, UR4 ;  /* 0x00000004ff0d7e24 */ /* 0x000fe2000f8e00ff */
[----:B------:R-:W2:Y:S04]  /*31b0*/  SYNCS.PHASECHK.TRANS64.TRYWAIT P0, [UR5+0x140], R7 ;  /* 0x00014007ff0075a7 */ /* 0x000ea80008001105 */
[----:B------:R-:W-:Y:S01]  /*31c0*/  PRMT R13, R10, 0x654, R13 ;  /* 0x000006540a0d7816 */ /* 0x000fe2000000000d */
[----:B-12---:R-:W-:Y:S06]  /*31d0*/  @!P0 BRA `(.L_x_62) ;  /* 0x0000006400bc8947 */ /* 0x006fec0003800000 */
.L_x_174:
[----:B------:R-:W-:Y:S01]  /*31e0*/  ULEA UR4, UR6, UR37, 0x4 ;  /* 0x0000002506047291 */ /* 0x000fe2000f8e20ff */
[----:B------:R-:W-:Y:S01]  /*31f0*/  SEL R2, R13, R2, !P2 ;  /* 0x000000020d027207 */ /* 0x000fe20005000000 */
[----:B------:R-:W-:Y:S01]  /*3200*/  UIADD3 UR5, UPT, UPT, UR5, 0x130, URZ ;  /* 0x0000013005057890 */ /* 0x000fe2000fffe0ff */
[----:B-1----:R-:W-:Y:S01]  /*3210*/  LEA R0, R11, UR37, 0x3 ;  /* 0x000000250b007c11 */ /* 0x002fe2000f8e18ff */
[----:B------:R-:W-:Y:S01]  /*3220*/  UIADD3 UR4, UPT, UPT, UR4, 0x1c0, URZ ;  /* 0x000001c004047890 */ /* 0x000fe2000fffe0ff */
[----:B------:R1:W-:Y:S01]  /*3230*/  @!P2 SYNCS.ARRIVE.TRANS64.RED RZ, [R2+URZ], R5 ;  /* 0x0000000502ffa9a7 */ /* 0x0003e200080004ff */
[----:B------:R-:W-:Y:S01]  /*3240*/  UIADD3 UR6, UPT, UPT, UR6, 0x1, URZ ;  /* 0x0000000106067890 */ /* 0x000fe2000fffe0ff */
[----:B------:R-:W-:-:S03]  /*3250*/  VIADD R3, R3, 0x1 ;  /* 0x0000000103037836 */ /* 0x000fc60000000000 */
[----:B------:R-:W-:Y:S02]  /*3260*/  UISETP.NE.AND UP0, UPT, UR6, 0x2, UPT ;  /* 0x000000020600788c */ /* 0x000fe4000bf05270 */
[----:B------:R-:W-:Y:S01]  /*3270*/  ISETP.NE.AND P0, PT, R3, 0x2, PT ;  /* 0x000000020300780c */ /* 0x000fe20003f05270 */
[----:B------:R-:W-:Y:S06]  /*3280*/  UGETNEXTWORKID.BROADCAST [UR4], [UR5] ;  /* 0x00000000040073ca */ /* 0x000fec0008000100 */
[----:B------:R-:W-:Y:S02]  /*3290*/  USEL UR4, URZ, 0x1, UP0 ;  /* 0x00000001ff047887 */ /* 0x000fe40008000000 */
[----:B------:R-:W-:-:S04]  /*32a0*/  USEL UR6, UR6, URZ, UP0 ;  /* 0x000000ff06067287 */ /* 0x000fc80008000000 */
[----:B------:R-:W-:Y:S02]  /*32b0*/  LOP3.LUT R12, R12, UR4, RZ, 0x3c, !PT ;  /* 0x000000040c0c7c12 */ /* 0x000fe4000f8e3cff */
[----:B-1----:R-:W-:-:S04]  /*32c0*/  SHF.L.U32 R5, R9, 0x1f, RZ ;  /* 0x0000001f09057819 */ /* 0x002fc800000006ff */
[----:B------:R-:W1:Y:S02]  /*32d0*/  SYNCS.PHASECHK.TRANS64.TRYWAIT P1, [R0+URZ+0x130], R5 ;  /* 0x00013005000075a7 */ /* 0x000e6400080211ff */
[----:B-1----:R-:W-:Y:S05]  /*32e0*/  @!P1 BRA `(.L_x_63) ;  /* 0x0000006400909947 */ /* 0x002fea0003800000 */
.L_x_175:
[----:B------:R-:W-:Y:S01]  /*32f0*/  LEA R4, R11, UR37, 0x4 ;  /* 0x000000250b047c11 */ /* 0x000fe2000f8e20ff */
[----:B-1----:R-:W-:Y:S01]  /*3300*/  VIADD R0, R0, 0x140 ;  /* 0x0000014000007836 */ /* 0x002fe20000000000 */
[----:B------:R-:W-:Y:S01]  /*3310*/  SEL R3, R3, RZ, P0 ;  /* 0x000000ff03037207 */ /* 0x000fe20000000000 */
[----:B------:R-:W-:-:S03]  /*3320*/  VIADD R11, R11, 0x1 ;  /* 0x000000010b0b7836 */ /* 0x000fc60000000000 */
[----:B------:R-:W1:Y:S01]  /*3330*/  LDS.128 R4, [R4+0x1c0] ;  /* 0x0001c00004047984 */ /* 0x000e620000000c00 */
[----:B------:R-:W-:Y:S02]  /*3340*/  PRMT R0, RZ, 0x654, R0 ;  /* 0x00000654ff007816 */ /* 0x000fe40000000000 */
[C---:B------:R-:W-:Y:S01]  /*3350*/  ISETP.NE.AND P1, PT, R11.reuse, 0x2, PT ;  /* 0x000000020b00780c */ /* 0x040fe20003f25270 */
[----:B------:R-:W-:Y:S01]  /*3360*/  @!PT LDS RZ, [RZ] ;  /* 0x00000000fffff984 */ /* 0x000fe20000000800 */
[----:B------:R-:W-:Y:S01]  /*3370*/  @!PT LDS RZ, [RZ] ;  /* 0x00000000fffff984 */ /* 0x000fe20000000800 */
[----:B------:R-:W-:Y:S01]  /*3380*/  @!PT LDS RZ, [RZ] ;  /* 0x00000000fffff984 */ /* 0x000fe20000000800 */
[----:B------:R-:W-:Y:S01]  /*3390*/  @!PT LDS RZ, [RZ] ;  /* 0x00000000fffff984 */ /* 0x000fe20000000800 */
[----:B------:R2:W-:Y:S06]  /*33a0*/  MEMBAR.ALL.CTA ;  /* 0x0000000000007992 */ /* 0x0005ec0000008000 */
[----:B--2---:R-:W2:Y:S01]  /*33b0*/  FENCE.VIEW.ASYNC.S ;  /* 0x00000000000073c6 */ /* 0x004ea20000000000 */
[----:B------:R-:W-:Y:S01]  /*33c0*/  SEL R11, R11, RZ, P1 ;  /* 0x000000ff0b0b7207 */ /* 0x000fe20000800000 */
[----:B--2---:R2:W-:Y:S01]  /*33d0*/  SYNCS.ARRIVE.TRANS64.RED.A1T0 RZ, [R0+URZ], RZ ;  /* 0x000000ff00ff79a7 */ /* 0x0045e200081004ff */
[----:B-1----:R-:W-:-:S02]  /*33e0*/  LOP3.LUT P3, RZ, R6, 0x1, RZ, 0xc0, !PT ;  /* 0x0000000106ff7812 */ /* 0x002fc4000786c0ff */
[----:B------:R-:W-:-:S04]  /*33f0*/  SEL R5, RZ, 0x1, P0 ;  /* 0x00000001ff057807 */ /* 0x000fc80000000000 */
[----:B------:R-:W-:Y:S02]  /*3400*/  LOP3.LUT R8, R8, R5, RZ, 0x3c, !PT ;  /* 0x0000000508087212 */ /* 0x000fe400078e3cff */
[----:B--2---:R-:W-:-:S04]  /*3410*/  SEL R0, RZ, 0x1, P1 ;  /* 0x00000001ff007807 */ /* 0x004fc80000800000 */
[----:B------:R-:W-:Y:S01]  /*3420*/  LOP3.LUT R9, R9, R0, RZ, 0x3c, !PT ;  /* 0x0000000009097212 */ /* 0x000fe200078e3cff */
[----:B------:R-:W-:Y:S06]  /*3430*/  @P3 BRA `(.L_x_64) ;  /* 0xfffffffc002c3947 */ /* 0x000fec000383ffff */
[----:B------:R-:W-:Y:S01]  /*3440*/  ULEA UR5, UR6, UR37, 0x3 ;  /* 0x0000002506057291 */ /* 0x000fe2000f8e18ff */
[----:B------:R-:W-:-:S08]  /*3450*/  SHF.L.U32 R3, R12, 0x1f, RZ ;  /* 0x0000001f0c037819 */ /* 0x000fd000000006ff */
[----:B------:R-:W1:Y:S02]  /*3460*/  SYNCS.PHASECHK.TRANS64 P0, [UR5+0x140], R3 ;  /* 0x00014003ff0075a7 */ /* 0x000e640008001005 */
[----:B-1----:R-:W-:Y:S05]  /*3470*/  @P0 BRA `(.L_x_65) ;  /* 0x0000000000080947 */ /* 0x002fea0003800000 */
[----:B------:R-:W1:Y:S02]  /*3480*/  SYNCS.PHASECHK.TRANS64.TRYWAIT P0, [UR5+0x140], R3 ;  /* 0x00014003ff0075a7 */ /* 0x000e640008001105 */
[----:B-1----:R-:W-:Y:S05]  /*3490*/  @!P0 BRA `(.L_x_66) ;  /* 0x0000006400388947 */ /* 0x002fea0003800000 */
.L_x_65:
[----:B------:R-:W-:-:S04]  /*34a0*/  UIADD3 UR4, UPT, UPT, UR6, 0x1, URZ ;  /* 0x0000000106047890 */ /* 0x000fc8000fffe0ff */
[----:B------:R-:W-:-:S04]  /*34b0*/  UISETP.NE.AND UP0, UPT, UR4, 0x2, UPT ;  /* 0x000000020400788c */ /* 0x000fc8000bf05270 */
[----:B------:R-:W-:Y:S02]  /*34c0*/  USEL UR7, URZ, 0x1, UP0 ;  /* 0x00000001ff077887 */ /* 0x000fe40008000000 */
[----:B------:R-:W-:-:S04]  /*34d0*/  USEL UR4, UR4, URZ, UP0 ;  /* 0x000000ff04047287 */ /* 0x000fc80008000000 */
[----:B------:R-:W-:Y:S01]  /*34e0*/  ULEA UR4, UR4, UR37, 0x3 ;  /* 0x0000002504047291 */ /* 0x000fe2000f8e18ff */
[----:B-1----:R-:W-:-:S04]  /*34f0*/  LOP3.LUT R3, R12, UR7, RZ, 0x3c, !PT ;  /* 0x000000070c037c12 */ /* 0x002fc8000f8e3cff */
[----:B------:R-:W-:-:S04]  /*3500*/  SHF.L.U32 R0, R3, 0x1f, RZ ;  /* 0x0000001f03007819 */ /* 0x000fc800000006ff */
[----:B------:R-:W1:Y:S02]  /*3510*/  SYNCS.PHASECHK.TRANS64 P0, [UR4+0x140], R0 ;  /* 0x00014000ff0075a7 */ /* 0x000e640008001004 */
[----:B-1----:R-:W-:Y:S05]  /*3520*/  @P0 EXIT ;  /* 0x000000000000094d */ /* 0x002fea0003800000 */
[----:B------:R-:W-:Y:S02]  /*3530*/  SHF.L.U32 R3, R3, 0x1f, RZ ;  /* 0x0000001f03037819 */ /* 0x000fe400000006ff */
[----:B------:R-:W-:-:S07]  /*3540*/  MOV R0, UR4 ;  /* 0x0000000400007c02 */ /* 0x000fce0008000f00 */
.L_x_67:
[----:B-1----:R1:W2:Y:S02]  /*3550*/  SYNCS.PHASECHK.TRANS64.TRYWAIT P0, [R0+URZ+0x140], R3 ;  /* 0x00014003000075a7 */ /* 0x0022a400080011ff */
[----:B--2---:R-:W-:Y:S05]  /*3560*/  @!P0 NANOSLEEP.SYNCS 0x989680 ;  /* 0x009896800000895d */ /* 0x004fea0003900000 */
[----:B------:R-:W2:Y:S02]  /*3570*/  @!P0 SYNCS.PHASECHK.TRANS64 P0, [R0+URZ+0x140], R3 ;  /* 0x00014003000085a7 */ /* 0x000ea400080010ff */
[----:B--2---:R-:W-:Y:S05]  /*3580*/  @P0 EXIT ;  /* 0x000000000000094d */ /* 0x004fea0003800000 */
[----:B------:R-:W-:Y:S05]  /*3590*/  BRA `(.L_x_67) ;  /* 0xfffffffc00ec7947 */ /* 0x000fea000383ffff */
.L_x_60:
[----:B------:R-:W-:Y:S05]  /*35a0*/  BRA.U UP4, `(.L_x_68) ;  /* 0x0000001104a07547 */ /* 0x000fea000b800000 */
[----:B------:R-:W-:Y:S01]  /*35b0*/  UMOV UR6, 0x40 ;  /* 0x0000004000067882 */ /* 0x000fe20000000000 */
[----:B------:R-:W-:Y:S01]  /*35c0*/  NOP ;  /* 0x0000000000007918 */ /* 0x000fe20000000000 */
[----:B------:R-:W-:Y:S01]  /*35d0*/  ULEA UR6, UR37, UR6, 0x18 ;  /* 0x0000000625067291 */ /* 0x000fe2000f8ec0ff */
[----:B------:R-:W-:Y:S02]  /*35e0*/  UMOV UR7, 0x400 ;  /* 0x0000040000077882 */ /* 0x000fe40000000000 */
[----:B------:R-:W-:-:S06]  /*35f0*/  ULEA UR37, UR37, UR7, 0x18 ;  /* 0x0000000725257291 */ /* 0x000fcc000f8ec0ff */
[----:B------:R-:W1:Y:S02]  /*3600*/  LDS.U8 R2, [UR6+0x1c] ;  /* 0x00001c06ff027984 */ /* 0x000e640008000000 */
[----:B-1----:R-:W-:-:S13]  /*3610*/  ISETP.NE.AND P0, PT, R2, RZ, PT ;  /* 0x000000ff0200720c */ /* 0x002fda0003f05270 */
[----:B------:R-:W-:Y:S05]  /*3620*/  @P0 BRA `(.L_x_69) ;  /* 0x0000000400080947 */ /* 0x000fea0003800000 */
[----:B------:R-:W-:Y:S02]  /*3630*/  UISETP.NE.U32.AND UP0, UPT, UR5, 0x1, UPT ;  /* 0x000000010500788c */ /* 0x000fe4000bf05070 */
[----:B------:R-:W-:-:S07]  /*3640*/  UIADD3 UR8, UPT, UPT, UR6, 0x8, URZ ;  /* 0x0000000806087890 */ /* 0x000fce000fffe0ff */
[----:B------:R-:W-:Y:S05]  /*3650*/  BRA.U !UP0, `(.L_x_70) ;  /* 0x00000001089c7547 */ /* 0x000fea000b800000 */
[----:B------:R-:W-:Y:S01]  /*3660*/  ELECT P0, URZ, PT ;  /* 0x0000000000ff782f */ /* 0x000fe20003800000 */
[----:B------:R-:W-:-:S12]  /*3670*/  BSSY B0, `(.L_x_70) ;  /* 0x0000025000007945 */ /* 0x000fd80003800000 */
[----:B------:R-:W-:Y:S05]  /*3680*/  @!P0 BRA `(.L_x_71) ;  /* 0x00000000008c8947 */ /* 0x000fea0003800000 */
[----:B------:R-:W-:-:S05]  /*3690*/  UMOV UR7, 0x10 ;  /* 0x0000001000077882 */ /* 0x000fca0000000000 */
[----:B------:R-:W-:Y:S04]  /*36a0*/  DEPBAR.LE SB1, 0x36 ;  /* 0x00009d800000791a */ /* 0x000fe80000000000 */
[----:B------:R-:W1:Y:S02]  /*36b0*/  UTCATOMSWS.2CTA.FIND_AND_SET.ALIGN UP1, UR7, UR7 ;  /* 0x00000007000775e3 */ /* 0x000e640008220800 */
[----:B-1----:R-:W-:Y:S01]  /*36c0*/  MOV R11, UR7 ;  /* 0x00000007000b7c02 */ /* 0x002fe20008000f00 */
[----:B------:R-:W-:Y:S06]  /*36d0*/  BRA.U UP1, `(.L_x_72) ;  /* 0x0000000101187547 */ /* 0x000fec000b800000 */
.L_x_73:
[----:B------:R-:W-:Y:S05]  /*36e0*/  NANOSLEEP 0x64 ;  /* 0x000000640000795d */ /* 0x000fea0003800000 */
[----:B------:R-:W-:-:S05]  /*36f0*/  UMOV UR7, 0x10 ;  /* 0x0000001000077882 */ /* 0x000fca0000000000 */
[----:B------:R-:W-:Y:S04]  /*3700*/  DEPBAR.LE SB1, 0x36 ;  /* 0x00009d800000791a */ /* 0x000fe80000000000 */
[----:B------:R-:W1:Y:S02]  /*3710*/  UTCATOMSWS.2CTA.FIND_AND_SET.ALIGN UP1, UR7, UR7 ;  /* 0x00000007000775e3 */ /* 0x000e640008220800 */
[----:B-1----:R-:W-:Y:S01]  /*3720*/  MOV R11, UR7 ;  /* 0x00000007000b7c02 */ /* 0x002fe20008000f00 */
[----:B------:R-:W-:Y:S05]  /*3730*/  BRA.U !UP1, `(.L_x_73) ;  /* 0xfffffffd09e87547 */ /* 0x000fea000b83ffff */
.L_x_72:
[----:B------:R-:W1:Y:S01]  /*3740*/  LDS R5, [UR6+0x10] ;  /* 0x00001006ff057984 */ /* 0x000e620008000800 */
[----:B------:R-:W-:Y:S01]  /*3750*/  IMAD.U32 R3, RZ, RZ, UR37 ;  /* 0x00000025ff037e24 */ /* 0x000fe2000f8e00ff */
[----:B------:R-:W-:-:S03]  /*3760*/  MOV R2, UR4 ;  /* 0x0000000400027c02 */ /* 0x000fc60008000f00 */
[----:B------:R-:W-:Y:S01]  /*3770*/  VIADD R3, R3, 0x1e0 ;  /* 0x000001e003037836 */ /* 0x000fe20000000000 */
[----:B-1----:R-:W-:-:S04]  /*3780*/  SHF.L.U32 R5, R5, 0x1f, RZ ;  /* 0x0000001f05057819 */ /* 0x002fc800000006ff */
[----:B------:R-:W1:Y:S02]  /*3790*/  SYNCS.PHASECHK.TRANS64.TRYWAIT P0, [UR6+0x8], R5 ;  /* 0x00000805ff0075a7 */ /* 0x000e640008001106 */
[----:B-1----:R-:W-:Y:S05]  /*37a0*/  @P0 BRA `(.L_x_74) ;  /* 0x0000000000080947 */ /* 0x002fea0003800000 */
[----:B------:R-:W1:Y:S02]  /*37b0*/  SYNCS.PHASECHK.TRANS64.TRYWAIT P0, [UR6+0x8], R5 ;  /* 0x00000805ff0075a7 */ /* 0x000e640008001106 */
[----:B-1----:R-:W-:Y:S05]  /*37c0*/  @!P0 BRA `(.L_x_75) ;  /* 0x0000006000848947 */ /* 0x002fea0003800000 */
.L_x_74:
[----:B-1----:R-:W-:Y:S01]  /*37d0*/  HFMA2 R4, -RZ, RZ, 0, 5.9604644775390625e-08 ;  /* 0x00000001ff047431 */ /* 0x002fe200000001ff */
[----:B------:R-:W-:Y:S01]  /*37e0*/  UPRMT UR7, UR4, 0x654, UR8 ;  /* 0x0000065404077896 */ /* 0x000fe20008000008 */
[----:B------:R-:W-:Y:S01]  /*37f0*/  IMAD.MOV.U32 R6, RZ, RZ, 0xffff ;  /* 0x0000ffffff067424 */ /* 0x000fe200078e00ff */
[----:B------:R-:W-:Y:S01]  /*3800*/  PRMT R2, R2, 0x654, R3 ;  /* 0x0000065402027816 */ /* 0x000fe20000000003 */
[----:B------:R-:W-:Y:S02]  /*3810*/  IMAD.MOV.U32 R5, RZ, RZ, 0x4 ;  /* 0x00000004ff057424 */ /* 0x000fe400078e00ff */
[----:B------:R-:W-:Y:S01]  /*3820*/  IMAD.SHL.U32 R9, R11, 0x20, RZ ;  /* 0x000000200b097824 */ /* 0x000fe200078e00ff */
[----:B------:R-:W-:Y:S02]  /*3830*/  MOV R3, UR7 ;  /* 0x0000000700037c02 */ /* 0x000fe40008000f00 */
[-C--:B------:R-:W-:Y:S01]  /*3840*/  SHF.L.U32 R7, R6, R11.reuse, RZ ;  /* 0x0000000b06077219 */ /* 0x080fe200000006ff */
[----:B------:R1:W-:Y:S01]  /*3850*/  SYNCS.ARRIVE.TRANS64.RED RZ, [UR7], R5 ;  /* 0x00000005ffff79a7 */ /* 0x0003e20008000407 */
[----:B------:R-:W-:Y:S01]  /*3860*/  SHF.L.U32 R6, R4, R11, RZ ;  /* 0x0000000b04067219 */ /* 0x000fe200000006ff */
[----:B------:R1:W-:Y:S04]  /*3870*/  STS [UR37+0x1e0], R9 ;  /* 0x0001e009ff007988 */ /* 0x0003e80008000825 */
[----:B------:R1:W-:Y:S04]  /*3880*/  STAS [R2.64], R11 ;  /* 0x0000000b02007dbd */ /* 0x0003e8000c0008ff */
[----:B------:R1:W-:Y:S04]  /*3890*/  ATOMS.OR RZ, [UR6+0x14], R7 ;  /* 0x00001407ffff798c */ /* 0x0003e8000b000006 */
[----:B------:R1:W-:Y:S04]  /*38a0*/  ATOMS.OR RZ, [UR6+0x18], R6 ;  /* 0x00001806ffff798c */ /* 0x0003e8000b000006 */
[----:B------:R1:W-:Y:S02]  /*38b0*/  ATOMS.XOR RZ, [UR6+0x10], R4 ;  /* 0x00001004ffff798c */ /* 0x0003e4000b800006 */
.L_x_71:
[----:B------:R-:W-:Y:S05]  /*38c0*/  BSYNC B0 ;  /* 0x0000000000007941 */ /* 0x000fea0003800000 */
.L_x_70:
[----:B------:R-:W-:Y:S05]  /*38d0*/  BRA.U UP0, `(.L_x_76) ;  /* 0x00000001006c7547 */ /* 0x000fea000b800000 */
[----:B------:R-:W-:-:S03]  /*38e0*/  UMOV UR7, 0xffffffff ;  /* 0xffffffff00077882 */ /* 0x000fc60000000000 */
[----:B------:R-:W-:Y:S05]  /*38f0*/  BRA.DIV UR7, `(.L_x_77) ;  /* 0x0000006207507947 */ /* 0x000fea000b800000 */
[----:B------:R-:W-:-:S13]  /*3900*/  ELECT P6, URZ, PT ;  /* 0x0000000000ff782f */ /* 0x000fda00038c0000 */
.L_x_179:
[----:B------:R-:W-:Y:S05]  /*3910*/  @!P6 BRA `(.L_x_76) ;  /* 0x00000000005ce947 */ /* 0x000fea0003800000 */
[----:B-1----:R-:W1:Y:S02]  /*3920*/  LDS R3, [UR6+0x10] ;  /* 0x00001006ff037984 */ /* 0x002e640008000800 */
[----:B-1----:R-:W-:-:S04]  /*3930*/  SHF.L.U32 R3, R3, 0x1f, RZ ;  /* 0x0000001f03037819 */ /* 0x002fc800000006ff */
[----:B------:R-:W1:Y:S02]  /*3940*/  SYNCS.PHASECHK.TRANS64.TRYWAIT P0, [UR6+0x8], R3 ;  /* 0x00000803ff0075a7 */ /* 0x000e640008001106 */
[----:B-1----:R-:W-:Y:S05]  /*3950*/  @P0 BRA `(.L_x_78) ;  /* 0x0000000000080947 */ /* 0x002fea0003800000 */
[----:B------:R-:W1:Y:S02]  /*3960*/  SYNCS.PHASECHK.TRANS64.TRYWAIT P0, [UR6+0x8], R3 ;  /* 0x00000803ff0075a7 */ /* 0x000e640008001106 */
[----:B-1----:R-:W-:Y:S05]  /*3970*/  @!P0 BRA `(.L_x_79) ;  /* 0x0000006000508947 */ /* 0x002fea0003800000 */
.L_x_78:
[----:B------:R-:W2:Y:S01]  /*3980*/  LDS R5, [UR37+0x1e0] ;  /* 0x0001e025ff057984 */ /* 0x000ea20008000800 */
[----:B-1----:R-:W-:Y:S02]  /*3990*/  HFMA2 R2, -RZ, RZ, 0, 5.9604644775390625e-08 ;  /* 0x00000001ff027431 */ /* 0x002fe400000001ff */
[----:B------:R-:W-:Y:S01]  /*39a0*/  IMAD.MOV.U32 R3, RZ, RZ, 0xffff ;  /* 0x0000ffffff037424 */ /* 0x000fe200078e00ff */
[----:B------:R-:W-:Y:S01]  /*39b0*/  UPRMT UR7, UR4, 0x654, UR8 ;  /* 0x0000065404077896 */ /* 0x000fe20008000008 */
[----:B--2---:R-:W-:-:S03]  /*39c0*/  IMAD.SHL.U32 R4, R5, 0x20, RZ ;  /* 0x0000002005047824 */ /* 0x004fc600078e00ff */
[-C--:B------:R-:W-:Y:S02]  /*39d0*/  SHF.L.U32 R3, R3, R5.reuse, RZ ;  /* 0x0000000503037219 */ /* 0x080fe400000006ff */
[----:B------:R-:W-:Y:S01]  /*39e0*/  SHF.L.U32 R5, R2, R5, RZ ;  /* 0x0000000502057219 */ /* 0x000fe200000006ff */
[----:B------:R2:W-:Y:S04]  /*39f0*/  STS [UR37+0x1e0], R4 ;  /* 0x0001e004ff007988 */ /* 0x0005e80008000825 */
[----:B------:R2:W-:Y:S04]  /*3a00*/  ATOMS.OR RZ, [UR6+0x14], R3 ;  /* 0x00001403ffff798c */ /* 0x0005e8000b000006 */
[----:B------:R2:W-:Y:S01]  /*3a10*/  ATOMS.OR RZ, [UR6+0x18], R5 ;  /* 0x00001805ffff798c */ /* 0x0005e2000b000006 */
[----:B------:R-:W-:Y:S03]  /*3a20*/  SYNCS.ARRIVE.TRANS64.RED.A1T0 RZ, [UR7], RZ ;  /* 0x000000ffffff79a7 */ /* 0x000fe60008100407 */
[----:B------:R2:W-:Y:S01]  /*3a30*/  ATOMS.XOR RZ, [UR6+0x10], R2 ;  /* 0x00001002ffff798c */ /* 0x0005e2000b800006 */
[----:B------:R-:W-:Y:S05]  /*3a40*/  BRA `(.L_x_76) ;  /* 0x0000000000107947 */ /* 0x000fea0003800000 */
.L_x_69:
[----:B------:R-:W-:-:S05]  /*3a50*/  MOV R2, 0xffffffff ;  /* 0xffffffff00027802 */ /* 0x000fca0000000f00 */
[----:B------:R1:W-:Y:S02]  /*3a60*/  STS [UR37+0x1e0], R2 ;  /* 0x0001e002ff007988 */ /* 0x0003e40008000825 */
[----:B-1----:R-:W-:Y:S02]  /*3a70*/  MOV R2, 0x3a90 ;  /* 0x00003a9000027802 */ /* 0x002fe40000000f00 */
[----:B-----5:R-:W-:Y:S05]  /*3a80*/  CALL.REL.NOINC `($__internal_1_$__cuda_sm10x_tcgen05_guardrail_trap_phase_invalid_during_alloc) ;  /* 0x0000006400987944 */ /* 0x020fea0003c00000 */
.L_x_76:
[----:B------:R-:W-:Y:S05]  /*3a90*/  WARPSYNC.ALL ;  /* 0x0000000000007948 */ /* 0x000fea0003800000 */
[----:B------:R-:W3:Y:S01]  /*3aa0*/  S2UR UR8, SR_CgaCtaId ;  /* 0x00000000000879c3 */ /* 0x000ee20000008800 */
[----:B------:R-:W-:Y:S01]  /*3ab0*/  UMOV UR6, 0x400 ;  /* 0x0000040000067882 */ /* 0x000fe20000000000 */
[----:B------:R-:W-:-:S06]  /*3ac0*/  NOP ;  /* 0x0000000000007918 */ /* 0x000fcc0000000000 */
[----:B------:R-:W-:Y:S06]  /*3ad0*/  BAR.ARV 0x6, 0xa0 ;  /* 0x0182800000007b1d */ /* 0x000fec0000002000 */
[----:B------:R-:W-:Y:S01]  /*3ae0*/  LOP3.LUT R0, R0, 0xffff, RZ, 0xc0, !PT ;  /* 0x0000ffff00007812 */ /* 0x000fe200078ec0ff */
[----:B-1----:R-:W-:Y:S01]  /*3af0*/  IMAD.MOV.U32 R9, RZ, RZ, 0x1 ;  /* 0x00000001ff097424 */ /* 0x002fe200078e00ff */
[----:B------:R-:W-:Y:S01]  /*3b00*/  LOP3.LUT R8, R8, 0xffff, RZ, 0xc0, !PT ;  /* 0x0000ffff08087812 */ /* 0x000fe200078ec0ff */
[----:B------:R-:W-:Y:S01]  /*3b10*/  UMOV UR22, URZ ;  /* 0x000000ff00167c82 */ /* 0x000fe20008000000 */
[----:B------:R-:W-:Y:S01]  /*3b20*/  R2UR UR12, R0 ;  /* 0x00000000000c72ca */ /* 0x000fe200000e0000 */
[----:B------:R-:W-:Y:S01]  /*3b30*/  UMOV UR21, URZ ;  /* 0x000000ff00157c82 */ /* 0x000fe20008000000 */
[----:B------:R-:W-:Y:S01]  /*3b40*/  R2UR UR13, R8 ;  /* 0x00000000080d72ca */ /* 0x000fe200000e0000 */
[----:B------:R-:W-:Y:S01]  /*3b50*/  IMAD.MOV.U32 R8, RZ, RZ, RZ ;  /* 0x000000ffff087224 */ /* 0x000fe200078e00ff */
[----:B------:R-:W-:Y:S01]  /*3b60*/  UMOV UR20, URZ ;  /* 0x000000ff00147c82 */ /* 0x000fe20008000000 */
[----:B------:R-:W-:-:S02]  /*3b70*/  UISETP.NE.AND UP2, UPT, UR5, URZ, UPT ;  /* 0x000000ff0500728c */ /* 0x000fc4000bf45270 */
[----:B---3--:R-:W-:Y:S01]  /*3b80*/  ULEA UR8, UR8, UR6, 0x18 ;  /* 0x0000000608087291 */ /* 0x008fe2000f8ec0ff */
[----:B------:R-:W1:Y:S03]  /*3b90*/  LDCU UR6, c[0x0][0x38c] ;  /* 0x00007180ff0677ac */ /* 0x000e660008000800 */
[----:B------:R-:W-:Y:S02]  /*3ba0*/  UIADD3 UR14, UPT, UPT, UR8, 0x8400, URZ ;  /* 0x00008400080e7890 */ /* 0x000fe4000fffe0ff */
[----:B------:R-:W-:-:S03]  /*3bb0*/  UIADD3 UR15, UPT, UPT, UR8, 0x28400, URZ ;  /* 0x00028400080f7890 */ /* 0x000fc6000fffe0ff */
[----:B--2---:R-:W2:Y:S01]  /*3bc0*/  LDS R2, [UR8+0x1e0] ;  /* 0x0001e008ff027984 */ /* 0x004ea20008000800 */
[----:B------:R-:W-:Y:S02]  /*3bd0*/  USHF.R.U32.HI UR14, URZ, 0x4, UR14 ;  /* 0x00000004ff0e7899 */ /* 0x000fe4000801160e */
[----:B------:R-:W-:Y:S02]  /*3be0*/  USHF.R.U32.HI UR15, URZ, 0x4, UR15 ;  /* 0x00000004ff0f7899 */ /* 0x000fe4000801160f */
[----:B------:R-:W-:Y:S02]  /*3bf0*/  ULOP3.LUT UR14, UR14, 0x3fff, URZ, 0xc0, !UPT ;  /* 0x00003fff0e0e7892 */ /* 0x000fe4000f8ec0ff */
[----:B------:R-:W-:Y:S02]  /*3c00*/  ULOP3.LUT UR15, UR15, 0x3fff, URZ, 0xc0, !UPT ;  /* 0x00003fff0f0f7892 */ /* 0x000fe4000f8ec0ff */
[----:B------:R-:W-:Y:S02]  /*3c10*/  ULOP3.LUT UR14, UR14, 0x10000, URZ, 0xfc, !UPT ;  /* 0x000100000e0e7892 */ /* 0x000fe4000f8efcff */
[----:B-1----:R-:W-:-:S02]  /*3c20*/  UIADD3 UR6, UPT, UPT, UR6, 0x3f, URZ ;  /* 0x0000003f06067890 */ /* 0x002fc4000fffe0ff */
[----:B------:R-:W-:Y:S02]  /*3c30*/  ULOP3.LUT UR15, UR15, 0x10000, URZ, 0xfc, !UPT ;  /* 0x000100000f0f7892 */ /* 0x000fe4000f8efcff */
[----:B------:R-:W-:Y:S01]  /*3c40*/  USHF.R.S32.HI UR7, URZ, 0x1f, UR6 ;  /* 0x0000001fff077899 */ /* 0x000fe20008011406 */
[----:B------:R-:W-:Y:S01]  /*3c50*/  UMOV UR28, 0x0 ;  /* 0x00000000001c7882 */ /* 0x000fe20000000000 */
[----:B------:R-:W-:Y:S02]  /*3c60*/  UMOV UR29, 0x10200010 ;  /* 0x10200010001d7882 */ /* 0x000fe40000000000 */
[----:B------:R-:W-:Y:S01]  /*3c70*/  ULEA.HI UR7, UR7, UR6, URZ, 0x6 ;  /* 0x0000000607077291 */ /* 0x000fe2000f8f30ff */
[----:B------:R-:W-:Y:S01]  /*3c80*/  UMOV UR26, 0x0 ;  /* 0x00000000001a7882 */ /* 0x000fe20000000000 */
[----:B------:R-:W-:Y:S02]  /*3c90*/  UMOV UR27, 0x10200010 ;  /* 0x10200010001b7882 */ /* 0x000fe40000000000 */
[----:B------:R-:W-:-:S04]  /*3ca0*/  USHF.R.S32.HI UR7, URZ, 0x6, UR7 ;  /* 0x00000006ff077899 */ /* 0x000fc80008011407 */
[----:B------:R-:W-:-:S04]  /*3cb0*/  UISETP.LT.AND UP0, UPT, UR7, 0x1, UPT ;  /* 0x000000010700788c */ /* 0x000fc8000bf01270 */
[----:B------:R-:W-:Y:S01]  /*3cc0*/  USEL UR23, UR7, 0x1, !UP0 ;  /* 0x0000000107177887 */ /* 0x000fe2000c000000 */
[----:B--2---:R-:W-:Y:S02]  /*3cd0*/  R2UR UR24, R2 ;  /* 0x00000000021872ca */ /* 0x004fe400000e0000 */
[----:B------:R-:W-:-:S13]  /*3ce0*/  CS2R R2, SRZ ;  /* 0x0000000000027805 */ /* 0x000fda000001ff00 */
.L_x_87:
[C---:B------:R-:W-:Y:S02]  /*3cf0*/  LEA R0, R8.reuse, UR8, 0x3 ;  /* 0x0000000808007c11 */ /* 0x040fe4000f8e18ff */
[----:B------:R-:W-:Y:S02]  /*3d00*/  SHF.L.U32 R5, R3, 0x1f, RZ ;  /* 0x0000001f03057819 */ /* 0x000fe400000006ff */
[----:B------:R-:W-:Y:S02]  /*3d10*/  LEA R4, R8, UR8, 0x4 ;  /* 0x0000000808047c11 */ /* 0x000fe4000f8e20ff */
[----:B------:R-:W1:Y:S02]  /*3d20*/  SYNCS.PHASECHK.TRANS64.TRYWAIT P0, [R0+URZ+0x130], R5 ;  /* 0x00013005000075a7 */ /* 0x000e6400080011ff */
[----:B-1-34-:R-:W-:Y:S05]  /*3d30*/  @!P0 BRA `(.L_x_80) ;  /* 0x0000005c00788947 */ /* 0x01afea0003800000 */
.L_x_180:
[----:B-1----:R-:W1:Y:S01]  /*3d40*/  LDS.128 R4, [R4+0x1c0] ;  /* 0x0001c00004047984 */ /* 0x002e620000000c00 */
[----:B------:R-:W-:Y:S02]  /*3d50*/  VIADD R0, R0, 0x140 ;  /* 0x0000014000007836 */ /* 0x000fe40000000000 */
[----:B------:R-:W-:Y:S01]  /*3d60*/  VIADD R8, R8, 0x1 ;  /* 0x0000000108087836 */ /* 0x000fe20000000000 */
[----:B------:R-:W-:Y:S01]  /*3d70*/  @!PT LDS RZ, [RZ] ;  /* 0x00000000fffff984 */ /* 0x000fe20000000800 */
[----:B------:R-:W-:Y:S01]  /*3d80*/  @!PT LDS RZ, [RZ] ;  /* 0x00000000fffff984 */ /* 0x000fe20000000800 */
[----:B------:R-:W-:Y:S01]  /*3d90*/  @!PT LDS RZ, [RZ] ;  /* 0x00000000fffff984 */ /* 0x000fe20000000800 */
[----:B------:R-:W-:Y:S01]  /*3da0*/  @!PT LDS RZ, [RZ] ;  /* 0x00000000fffff984 */ /* 0x000fe20000000800 */
[----:B------:R2:W-:Y:S06]  /*3db0*/  MEMBAR.ALL.CTA ;  /* 0x0000000000007992 */ /* 0x0005ec0000008000 */
[----:B--2---:R-:W2:Y:S01]  /*3dc0*/  FENCE.VIEW.ASYNC.S ;  /* 0x00000000000073c6 */ /* 0x004ea20000000000 */
[----:B------:R-:W-:-:S04]  /*3dd0*/  PRMT R0, RZ, 0x654, R0 ;  /* 0x00000654ff007816 */ /* 0x000fc80000000000 */
[----:B--2---:R2:W-:Y:S01]  /*3de0*/  SYNCS.ARRIVE.TRANS64.RED.A1T0 RZ, [R0+URZ], RZ ;  /* 0x000000ff00ff79a7 */ /* 0x0045e200081004ff */
[----:B-1----:R-:W-:Y:S01]  /*3df0*/  LOP3.LUT P1, RZ, R6, 0x1, RZ, 0xc0, !PT ;  /* 0x0000000106ff7812 */ /* 0x002fe2000782c0ff */
[----:B--2---:R-:W-:-:S12]  /*3e00*/  BRA.U UP2, `(.L_x_81) ;  /* 0x0000000102e07547 */ /* 0x004fd8000b800000 */
[----:B------:R-:W1:Y:S01]  /*3e10*/  LDCU UR6, c[0x0][0x38c] ;  /* 0x00007180ff0677ac */ /* 0x000e620008000800 */
[----:B------:R-:W-:Y:S02]  /*3e20*/  PLOP3.LUT P2, PT, PT, PT, PT, 0x80, 0x8 ;  /* 0x000000000008781c */ /* 0x000fe40003f4f070 */
[----:B------:R-:W-:Y:S01]  /*3e30*/  SHF.L.U32 R5, R9, 0x1f, RZ ;  /* 0x0000001f09057819 */ /* 0x000fe200000006ff */
[----:B------:R-:W-:Y:S02]  /*3e40*/  ULEA UR10, UR22, UR8, 0x3 ;  /* 0x00000008160a7291 */ /* 0x000fe4000f8e18ff */
[----:B------:R-:W-:Y:S02]  /*3e50*/  ULEA UR11, UR22, UR24, 0x7 ;  /* 0x00000018160b7291 */ /* 0x000fe4000f8e38ff */
[----:B-1----:R-:W-:-:S06]  /*3e60*/  UISETP.GE.AND UP0, UPT, UR6, 0x1, UPT ;  /* 0x000000010600788c */ /* 0x002fcc000bf06270 */
[----:B------:R-:W-:-:S05]  /*3e70*/  PLOP3.LUT P0, PT, PT, PT, UP0, 0x80, 0x8 ;  /* 0x000000000008781c */ /* 0x000fca0003f0f008 */
[----:B------:R-:W-:-:S08]  /*3e80*/  @UP0 ULEA UR6, UR21, UR8, 0x3 ;  /* 0x0000000815060291 */ /* 0x000fd0000f8e18ff */
[----:B------:R-:W-:-:S04]  /*3e90*/  @P0 SHF.L.U32 R0, R2, 0x1f, RZ ;  /* 0x0000001f02000819 */ /* 0x000fc800000006ff */
[----:B------:R1:W2:Y:S01]  /*3ea0*/  @P0 SYNCS.PHASECHK.TRANS64.TRYWAIT P2, [UR6], R0 ;  /* 0x00000000ff0005a7 */ /* 0x0002a20008041106 */
[----:B------:R-:W3:Y:S02]  /*3eb0*/  SYNCS.PHASECHK.TRANS64.TRYWAIT P0, [UR10+0x170], R5 ;  /* 0x00017005ff0075a7 */ /* 0x000ee4000800110a */
[----:B-123--:R-:W-:Y:S05]  /*3ec0*/  @!P0 BRA `(.L_x_82) ;  /* 0x0000005c00288947 */ /* 0x00efea0003800000 */
.L_x_182:
[----:B------:R-:W-:Y:S01]  /*3ed0*/  UMOV UR19, UR20 ;  /* 0x0000001400137c82 */ /* 0x000fe20008000000 */
[----:B------:R-:W-:Y:S05]  /*3ee0*/  BRA.U !UP0, `(.L_x_83) ;  /* 0x0000000108987547 */ /* 0x000fea000b800000 */
[----:B------:R-:W-:Y:S02]  /*3ef0*/  UIADD3 UR19, UPT, UPT, UR23, UR20, URZ ;  /* 0x0000001417137290 */ /* 0x000fe4000fffe0ff */
[----:B------:R-:W-:Y:S01]  /*3f00*/  UPLOP3.LUT UP3, UPT, UPT, UPT, UPT, 0x40, 0x4 ;  /* 0x000000000004789c */ /* 0x000fe20003f6e870 */
[----:B------:R-:W-:Y:S01]  /*3f10*/  UMOV UR18, UR7 ;  /* 0x0000000700127c82 */ /* 0x000fe20008000000 */
[----:B------:R-:W-:-:S09]  /*3f20*/  UMOV UR17, UR21 ;  /* 0x0000001500117c82 */ /* 0x000fd20008000000 */
.L_x_86:
[----:B--2---:R-:W-:Y:S01]  /*3f30*/  ULEA UR9, UR17, UR8, 0x3 ;  /* 0x0000000811097291 */ /* 0x004fe2000f8e18ff */
[----:B---3--:R-:W-:Y:S11]  /*3f40*/  @P2 BRA `(.L_x_84) ;  /* 0x00000000000c2947 */ /* 0x008ff60003800000 */
[----:B-1----:R-:W-:Y:S04]  /*3f50*/  SHF.L.U32 R5, R2, 0x1f, RZ ;  /* 0x0000001f02057819 */ /* 0x002fe800000006ff */
[----:B------:R-:W1:Y:S02]  /*3f60*/  SYNCS.PHASECHK.TRANS64.TRYWAIT P0, [UR9], R5 ;  /* 0x00000005ff0075a7 */ /* 0x000e640008001109 */
[----:B-1----:R-:W-:Y:S05]  /*3f70*/  @!P0 BRA `(.L_x_85) ;  /* 0x0000005c00148947 */ /* 0x002fea0003800000 */
.L_x_84:
[----:B------:R-:W-:Y:S01]  /*3f80*/  UISETP.NE.AND UP0, UPT, UR18, 0x1, UPT ;  /* 0x000000011200788c */ /* 0x000fe2000bf05270 */
[----:B------:R-:W-:Y:S01]  /*3f90*/  PLOP3.LUT P2, PT, PT, PT, PT, 0x80, 0x8 ;  /* 0x000000000008781c */ /* 0x000fe20003f4f070 */
[----:B------:R-:W-:Y:S02]  /*3fa0*/  UIADD3 UR21, UPT, UPT, UR17, 0x1, URZ ;  /* 0x0000000111157890 */ /* 0x000fe4000fffe0ff */
[----:B------:R-:W-:Y:S02]  /*3fb0*/  ULEA UR30, UR17, UR15, 0x8 ;  /* 0x0000000f111e7291 */ /* 0x000fe4000f8e40ff */
[----:B------:R-:W-:Y:S01]  /*3fc0*/  UISETP.NE.AND UP1, UPT, UR21, 0x10, UPT ;  /* 0x000000101500788c */ /* 0x000fe2000bf25270 */
[----:B------:R-:W-:Y:S01]  /*3fd0*/  PLOP3.LUT P0, PT, PT, PT, UP0, 0x80, 0x8 ;  /* 0x000000000008781c */ /* 0x000fe20003f0f008 */
[----:B------:R-:W-:Y:S02]  /*3fe0*/  ULEA UR32, UR17, UR14, 0x9 ;  /* 0x0000000e11207291 */ /* 0x000fe4000f8e48ff */
[----:B------:R-:W-:Y:S02]  /*3ff0*/  USEL UR16, URZ, 0x1, UP1 ;  /* 0x00000001ff107887 */ /* 0x000fe40008800000 */
[----:B------:R-:W-:Y:S02]  /*4000*/  USEL UR21, UR21, URZ, UP1 ;  /* 0x000000ff15157287 */ /* 0x000fe40008800000 */
[----:B------:R-:W-:Y:S02]  /*4010*/  UIADD3 UR36, UPT, UPT, UR30, 0x2, URZ ;  /* 0x000000021e247890 */ /* 0x000fe4000fffe0ff */
[----:B------:R-:W-:Y:S01]  /*4020*/  @UP0 ULEA UR6, UR21, UR8, 0x3 ;  /* 0x0000000815060291 */ /* 0x000fe2000f8e18ff */
[----:B------:R-:W-:Y:S01]  /*4030*/  LOP3.LUT R2, R2, UR16, RZ, 0x3c, !PT ;  /* 0x0000001002027c12 */ /* 0x000fe2000f8e3cff */
[----:B------:R-:W-:Y:S02]  /*4040*/  UIADD3 UR34, UPT, UPT, UR32, 0x2, URZ ;  /* 0x0000000220227890 */ /* 0x000fe4000fffe0ff */
[----:B------:R-:W-:Y:S01]  /*4050*/  UIADD3 UR9, UPT, UPT, UR9, 0x80, URZ ;  /* 0x0000008009097890 */ /* 0x000fe2000fffe0ff */
[----:B-1----:R-:W-:Y:S01]  /*4060*/  @P0 SHF.L.U32 R0, R2, 0x1f, RZ ;  /* 0x0000001f02000819 */ /* 0x002fe200000006ff */
[----:B------:R-:W-:Y:S01]  /*4070*/  UMOV UR31, 0x80004020 ;  /* 0x80004020001f7882 */ /* 0x000fe20000000000 */
[----:B------:R-:W-:Y:S01]  /*4080*/  UMOV UR33, 0x80004020 ;  /* 0x8000402000217882 */ /* 0x000fe20000000000 */
[----:B------:R-:W-:Y:S01]  /*4090*/  UMOV UR37, 0x80004020 ;  /* 0x8000402000257882 */ /* 0x000fe20000000000 */
[----:B------:R2:W3:Y:S01]  /*40a0*/  @P0 SYNCS.PHASECHK.TRANS64.TRYWAIT P2, [UR6], R0 ;  /* 0x00000000ff0005a7 */ /* 0x0004e20008041106 */
[----:B------:R-:W-:Y:S01]  /*40b0*/  UIADD3 UR20, UPT, UPT, UR20, 0x1, URZ ;  /* 0x0000000114147890 */ /* 0x000fe2000fffe0ff */
[----:B------:R2:W-:Y:S01]  /*40c0*/  UTCQMMA.2CTA gdesc[UR32], gdesc[UR30], tmem[UR11], tmem[UR28], idesc[UR29], UP3 ;  /* 0x00ff1c1e200075ea */ /* 0x0005e20009a0030b */
[----:B------:R-:W-:Y:S02]  /*40d0*/  UIADD3 UR18, UPT, UPT, UR18, -0x1, URZ ;  /* 0xffffffff12127890 */ /* 0x000fe4000fffe0ff */
[----:B------:R-:W-:Y:S02]  /*40e0*/  UISETP.NE.AND UP0, UPT, UR20, UR19, UPT ;  /* 0x000000131400728c */ /* 0x000fe4000bf05270 */
[----:B------:R-:W-:Y:S01]  /*40f0*/  UPLOP3.LUT UP3, UPT, UPT, UPT, UPT, 0x80, 0x8 ;  /* 0x000000000008789c */ /* 0x000fe20003f6f070 */
[----:B------:R-:W-:Y:S01]  /*4100*/  UMOV UR35, 0x80004020 ;  /* 0x8000402000237882 */ /* 0x000fe20000000000 */
[----:B------:R-:W-:Y:S01]  /*4110*/  UMOV UR17, UR21 ;  /* 0x0000001500117c82 */ /* 0x000fe20008000000 */
[----:B------:R2:W-:Y:S01]  /*4120*/  UTCQMMA.2CTA gdesc[UR34], gdesc[UR36], tmem[UR11], tmem[UR26], idesc[UR27], UPT ;  /* 0x00ff1a24220075ea */ /* 0x0005e2000ba0030b */
[----:B------:R2:W-:Y:S03]  /*4130*/  UTCBAR.2CTA.MULTICAST [UR9], URZ, UR13 ;  /* 0x000000ff090073e9 */ /* 0x0005e6000820080d */
[----:B------:R-:W-:Y:S05]  /*4140*/  BRA.U UP0, `(.L_x_86) ;  /* 0xfffffffd00787547 */ /* 0x000fea000b83ffff */
.L_x_83:
[----:B------:R-:W-:Y:S01]  /*4150*/  UIADD3 UR10, UPT, UPT, UR10, 0x150, URZ ;  /* 0x000001500a0a7890 */ /* 0x000fe2000fffe0ff */
[----:B------:R-:W-:-:S08]  /*4160*/  UMOV UR20, UR19 ;  /* 0x0000001300147c82 */ /* 0x000fd00008000000 */
[----:B------:R4:W-:Y:S01]  /*4170*/  UTCBAR.2CTA.MULTICAST [UR10], URZ, UR12 ;  /* 0x000000ff0a0073e9 */ /* 0x0009e2000820080c */
[----:B------:R-:W-:Y:S02]  /*4180*/  NOP ;  /* 0x0000000000007918 */ /* 0x000fe40000000000 */
.L_x_81:
[----:B------:R-:W-:Y:S01]  /*4190*/  UIADD3 UR22, UPT, UPT, UR22, 0x1, URZ ;  /* 0x0000000116167890 */ /* 0x000fe2000fffe0ff */
[----:B------:R-:W-:-:S03]  /*41a0*/  ISETP.NE.AND P0, PT, R8, 0x2, PT ;  /* 0x000000020800780c */ /* 0x000fc60003f05270 */
[----:B------:R-:W-:Y:S01]  /*41b0*/  UISETP.NE.AND UP0, UPT, UR22, 0x4, UPT ;  /* 0x000000041600788c */ /* 0x000fe2000bf05270 */
[----:B-12---:R-:W-:Y:S02]  /*41c0*/  SEL R0, RZ, 0x1, P0 ;  /* 0x00000001ff007807 */ /* 0x006fe40000000000 */
[----:B------:R-:W-:Y:S01]  /*41d0*/  SEL R8, R8, RZ, P0 ;  /* 0x000000ff08087207 */ /* 0x000fe20000000000 */
[----:B------:R-:W-:Y:S01]  /*41e0*/  USEL UR6, URZ, 0x1, UP0 ;  /* 0x00000001ff067887 */ /* 0x000fe20008000000 */
[----:B------:R-:W-:Y:S01]  /*41f0*/  LOP3.LUT R3, R3, R0, RZ, 0x3c, !PT ;  /* 0x0000000003037212 */ /* 0x000fe200078e3cff */
[----:B------:R-:W-:-:S04]  /*4200*/  USEL UR22, UR22, URZ, UP0 ;  /* 0x000000ff16167287 */ /* 0x000fc80008000000 */
[----:B------:R-:W-:Y:S01]  /*4210*/  LOP3.LUT R9, R9, UR6, RZ, 0x3c, !PT ;  /* 0x0000000609097c12 */ /* 0x000fe2000f8e3cff */
[----:B------:R-:W-:Y:S07]  /*4220*/  @P1 BRA `(.L_x_87) ;  /* 0xfffffff800b01947 */ /* 0x000fee000383ffff */
[----:B------:R-:W1:Y:S01]  /*4230*/  S2UR UR6, SR_CgaCtaId ;  /* 0x00000000000679c3 */ /* 0x000e620000008800 */
[----:B------:R-:W-:Y:S01]  /*4240*/  ELECT P0, URZ, PT ;  /* 0x0000000000ff782f */ /* 0x000fe20003800000 */
[----:B------:R-:W-:Y:S01]  /*4250*/  HFMA2 R0, -RZ, RZ, 0, 5.9604644775390625e-08 ;  /* 0x00000001ff007431 */ /* 0x000fe200000001ff */
[----:B------:R-:W-:-:S05]  /*4260*/  UMOV UR7, 0x40 ;  /* 0x0000004000077882 */ /* 0x000fca0000000000 */
[----:B------:R-:W-:Y:S01]  /*4270*/  UVIRTCOUNT.DEALLOC.SMPOOL 0x80 ;  /* 0x000000800000784c */ /* 0x000fe20000000000 */
[----:B------:R-:W-:Y:S02]  /*4280*/  UISETP.NE.AND UP0, UPT, UR5, URZ, UPT ;  /* 0x000000ff0500728c */ /* 0x000fe4000bf05270 */
[----:B-1----:R-:W-:-:S09]  /*4290*/  ULEA UR6, UR6, UR7, 0x18 ;  /* 0x0000000706067291 */ /* 0x002fd2000f8ec0ff */
[----:B------:R1:W-:Y:S01]  /*42a0*/  @P0 STS.U8 [UR6+0x1c], R0 ;  /* 0x00001c00ff000988 */ /* 0x0003e20008000006 */
[----:B------:R-:W-:Y:S05]  /*42b0*/  BRA.U UP0, `(.L_x_88) ;  /* 0x0000000100a07547 */ /* 0x000fea000b800000 */
[----:B------:R-:W-:Y:S01]  /*42c0*/  UIADD3 UR5, UPT, UPT, UR8, 0x170, URZ ;  /* 0x0000017008057890 */ /* 0x000fe2000fffe0ff */
[----:B------:R-:W-:-:S03]  /*42d0*/  SHF.L.U32 R3, R9, 0x1f, RZ ;  /* 0x0000001f09037819 */ /* 0x000fc600000006ff */
[----:B------:R-:W-:-:S09]  /*42e0*/  ULEA UR7, UR22, UR5, 0x3 ;  /* 0x0000000516077291 */ /* 0x000fd2000f8e18ff */
[----:B------:R-:W2:Y:S02]  /*42f0*/  SYNCS.PHASECHK.TRANS64.TRYWAIT P0, [UR7], R3 ;  /* 0x00000003ff0075a7 */ /* 0x000ea40008001107 */
[----:B--2---:R-:W-:Y:S05]  /*4300*/  @!P0 BRA `(.L_x_89) ;  /* 0x0000005800488947 */ /* 0x004fea0003800000 */
.L_x_185:
[----:B------:R-:W-:-:S04]  /*4310*/  UIADD3 UR9, UPT, UPT, UR22, 0x1, URZ ;  /* 0x0000000116097890 */ /* 0x000fc8000fffe0ff */
[----:B------:R-:W-:-:S04]  /*4320*/  UISETP.NE.AND UP1, UPT, UR9, 0x4, UPT ;  /* 0x000000040900788c */ /* 0x000fc8000bf25270 */
[----:B----4-:R-:W-:Y:S02]  /*4330*/  USEL UR10, URZ, 0x1, UP1 ;  /* 0x00000001ff0a7887 */ /* 0x010fe40008800000 */
[----:B------:R-:W-:-:S04]  /*4340*/  USEL UR9, UR9, URZ, UP1 ;  /* 0x000000ff09097287 */ /* 0x000fc80008800000 */
[----:B------:R-:W-:Y:S01]  /*4350*/  ULEA UR7, UR9, UR5, 0x3 ;  /* 0x0000000509077291 */ /* 0x000fe2000f8e18ff */
[----:B------:R-:W-:-:S04]  /*4360*/  LOP3.LUT R2, R9, UR10, RZ, 0x3c, !PT ;  /* 0x0000000a09027c12 */ /* 0x000fc8000f8e3cff */
[----:B-1----:R-:W-:-:S04]  /*4370*/  SHF.L.U32 R3, R2, 0x1f, RZ ;  /* 0x0000001f02037819 */ /* 0x002fc800000006ff */
[----:B------:R-:W1:Y:S02]  /*4380*/  SYNCS.PHASECHK.TRANS64.TRYWAIT P0, [UR7], R3 ;  /* 0x00000003ff0075a7 */ /* 0x000e640008001107 */
[----:B-1----:R-:W-:Y:S05]  /*4390*/  @!P0 BRA `(.L_x_90) ;  /* 0x00000058003c8947 */ /* 0x002fea0003800000 */
.L_x_187:
        /* <DEDUP_REMOVED lines=9> */
.L_x_189:
[----:B------:R-:W-:-:S04]  /*4430*/  UIADD3 UR9, UPT, UPT, UR9, 0x1, URZ ;  /* 0x0000000109097890 */ /* 0x000fc8000fffe0ff */
[----:B------:R-:W-:-:S04]  /*4440*/  UISETP.NE.AND UP1, UPT, UR9, 0x4, UPT ;  /* 0x000000040900788c */ /* 0x000fc8000bf25270 */
[----:B------:R-:W-:Y:S02]  /*4450*/  USEL UR7, URZ, 0x1, UP1 ;  /* 0x00000001ff077887 */ /* 0x000fe40008800000 */
[----:B------:R-:W-:-:S04]  /*4460*/  USEL UR9, UR9, URZ, UP1 ;  /* 0x000000ff09097287 */ /* 0x000fc80008800000 */
[----:B------:R-:W-:Y:S01]  /*4470*/  ULEA UR9, UR9, UR5, 0x3 ;  /* 0x0000000509097291 */ /* 0x000fe2000f8e18ff */
[----:B-1----:R-:W-:-:S04]  /*4480*/  LOP3.LUT R3, R2, UR7, RZ, 0x3c, !PT ;  /* 0x0000000702037c12 */ /* 0x002fc8000f8e3cff */
[----:B------:R-:W-:Y:S01]  /*4490*/  SHF.L.U32 R3, R3, 0x1f, RZ ;  /* 0x0000001f03037819 */ /* 0x000fe200000006ff */
[----:B------:R-:W-:-:S04]  /*44a0*/  IMAD.U32 R0, RZ, RZ, UR9 ;  /* 0x00000009ff007e24 */ /* 0x000fc8000f8e00ff */
[----:B------:R1:W2:Y:S03]  /*44b0*/  SYNCS.PHASECHK.TRANS64.TRYWAIT P0, [R0+URZ], R3 ;  /* 0x00000003000075a7 */ /* 0x0002a600080011ff */
[----:B--2---:R-:W-:Y:S05]  /*44c0*/  @!P0 NANOSLEEP.SYNCS 0x989680 ;  /* 0x009896800000895d */ /* 0x004fea0003900000 */
[----:B------:R-:W2:Y:S02]  /*44d0*/  @!P0 SYNCS.PHASECHK.TRANS64 P0, [R0+URZ], R3 ;  /* 0x00000003000085a7 */ /* 0x000ea400080010ff */
[----:B--2---:R-:W-:Y:S05]  /*44e0*/  @P0 BRA `(.L_x_92) ;  /* 0x0000000000200947 */ /* 0x004fea0003800000 */
.L_x_93:
[----:B--2---:R2:W4:Y:S02]  /*44f0*/  SYNCS.PHASECHK.TRANS64.TRYWAIT P0, [R0+URZ], R3 ;  /* 0x00000003000075a7 */ /* 0x00452400080011ff */
[----:B----4-:R-:W-:Y:S05]  /*4500*/  @!P0 NANOSLEEP.SYNCS 0x989680 ;  /* 0x009896800000895d */ /* 0x010fea0003900000 */
[----:B------:R-:W4:Y:S02]  /*4510*/  @!P0 SYNCS.PHASECHK.TRANS64 P0, [R0+URZ], R3 ;  /* 0x00000003000085a7 */ /* 0x000f2400080010ff */
[----:B----4-:R-:W-:Y:S05]  /*4520*/  @!P0 BRA `(.L_x_93) ;  /* 0xfffffffc00f08947 */ /* 0x010fea000383ffff */
[----:B------:R-:W-:Y:S05]  /*4530*/  BRA `(.L_x_92) ;  /* 0x00000000000c7947 */ /* 0x000fea0003800000 */
.L_x_88:
[----:B------:R-:W-:-:S04]  /*4540*/  UIADD3 UR5, UPT, UPT, UR8, 0x1b0, URZ ;  /* 0x000001b008057890 */ /* 0x000fc8000fffe0ff */
[----:B------:R-:W-:-:S09]  /*4550*/  UPRMT UR5, UR4, 0x654, UR5 ;  /* 0x0000065404057896 */ /* 0x000fd20008000005 */
[----:B------:R-:W-:Y:S03]  /*4560*/  SYNCS.ARRIVE.TRANS64.RED.A1T0 RZ, [UR5], RZ ;  /* 0x000000ffffff79a7 */ /* 0x000fe60008100405 */
.L_x_92:
[----:B-12---:R-:W-:Y:S01]  /*4570*/  SHF.L.U32 R3, RZ, 0x1f, RZ ;  /* 0x0000001fff037819 */ /* 0x006fe200000006ff */
[----:B------:R-:W-:Y:S01]  /*4580*/  UIADD3 UR5, UPT, UPT, UR8, 0x1b0, URZ ;  /* 0x000001b008057890 */ /* 0x000fe2000fffe0ff */
[----:B------:R-:W-:Y:S02]  /*4590*/  PLOP3.LUT P0, PT, PT, PT, UP0, 0x80, 0x8 ;  /* 0x000000000008781c */ /* 0x000fe40003f0f008 */
[----:B------:R-:W1:Y:S02]  /*45a0*/  SYNCS.PHASECHK.TRANS64.TRYWAIT P1, [UR8+0x1b0], R3 ;  /* 0x0001b003ff0075a7 */ /* 0x000e640008021108 */
[----:B-1----:R-:W-:Y:S09]  /*45b0*/  @!P1 BRA `(.L_x_94) ;  /* 0x0000005400e49947 */ /* 0x002ff20003800000 */
.L_x_191:
[----:B------:R-:W-:Y:S01]  /*45c0*/  @!UP0 UPRMT UR5, UR4, 0x654, UR5 ;  /* 0x0000065404058896 */ /* 0x000fe20008000005 */
[----:B------:R-:W-:Y:S02]  /*45d0*/  UMOV UR8, 0xffff ;  /* 0x0000ffff00087882 */ /* 0x000fe40000000000 */
[----:B------:R-:W-:-:S06]  /*45e0*/  UMOV UR4, 0x1 ;  /* 0x0000000100047882 */ /* 0x000fcc0000000000 */
[----:B------:R-:W-:Y:S01]  /*45f0*/  @!P0 SYNCS.ARRIVE.TRANS64.RED.A1T0 RZ, [UR5], RZ ;  /* 0x000000ffffff89a7 */ /* 0x000fe20008100405 */
[----:B------:R-:W-:Y:S01]  /*4600*/  NOP ;  /* 0x0000000000007918 */ /* 0x000fe20000000000 */
[----:B-1----:R-:W1:Y:S01]  /*4610*/  LDS R0, [UR6+0x14] ;  /* 0x00001406ff007984 */ /* 0x002e620008000800 */
[----:B------:R-:W-:-:S04]  /*4620*/  ULOP3.LUT UR5, UR24, 0xffff, URZ, 0xc0, !UPT ;  /* 0x0000ffff18057892 */ /* 0x000fc8000f8ec0ff */
[----:B------:R-:W-:-:S04]  /*4630*/  USHF.R.U32.HI UR5, URZ, 0x5, UR5 ;  /* 0x00000005ff057899 */ /* 0x000fc80008011605 */
[----:B------:R-:W-:Y:S02]  /*4640*/  USHF.L.U32 UR8, UR8, UR5, URZ ;  /* 0x0000000508087299 */ /* 0x000fe400080006ff */
[----:B------:R-:W-:-:S04]  /*4650*/  USHF.L.U32 UR4, UR4, UR5, URZ ;  /* 0x0000000504047299 */ /* 0x000fc800080006ff */
[----:B-1----:R-:W-:-:S04]  /*4660*/  LOP3.LUT R0, R0, UR8, RZ, 0xc0, !PT ;  /* 0x0000000800007c12 */ /* 0x002fc8000f8ec0ff */
[----:B------:R-:W-:-:S13]  /*4670*/  ISETP.NE.AND P0, PT, R0, UR8, PT ;  /* 0x0000000800007c0c */ /* 0x000fda000bf05270 */
[----:B------:R-:W-:Y:S05]  /*4680*/  @P0 BRA `(.L_x_95) ;  /* 0x0000000000580947 */ /* 0x000fea0003800000 */
[----:B------:R-:W1:Y:S02]  /*4690*/  LDS R0, [UR6+0x18] ;  /* 0x00001806ff007984 */ /* 0x000e640008000800 */
[----:B-1----:R-:W-:-:S04]  /*46a0*/  LOP3.LUT R0, R0, UR4, RZ, 0xc0, !PT ;  /* 0x0000000400007c12 */ /* 0x002fc8000f8ec0ff */
[----:B------:R-:W-:-:S13]  /*46b0*/  ISETP.NE.AND P0, PT, R0, UR4, PT ;  /* 0x0000000400007c0c */ /* 0x000fda000bf05270 */
[----:B------:R-:W-:Y:S05]  /*46c0*/  @P0 BRA `(.L_x_96) ;  /* 0x00000000003c0947 */ /* 0x000fea0003800000 */
[----:B------:R-:W1:Y:S01]  /*46d0*/  S2R R2, SR_LANEID ;  /* 0x0000000000027919 */ /* 0x000e620000000000 */
[----:B------:R-:W-:Y:S01]  /*46e0*/  ULOP3.LUT UR8, URZ, UR8, URZ, 0x33, !UPT ;  /* 0x00000008ff087292 */ /* 0x000fe2000f8e33ff */
[----:B------:R-:W-:Y:S01]  /*46f0*/  LOP3.LUT R4, RZ, UR4, RZ, 0x33, !PT ;  /* 0x00000004ff047c12 */ /* 0x000fe2000f8e33ff */
[----:B------:R-:W-:Y:S02]  /*4700*/  VOTEU.ANY UR7, UPT, PT ;  /* 0x0000000000077886 */ /* 0x000fe400038e0100 */
[----:B------:R-:W-:Y:S01]  /*4710*/  UFLO.U32 UR7, UR7 ;  /* 0x00000007000772bd */ /* 0x000fe200080e0000 */
[----:B------:R-:W2:Y:S01]  /*4720*/  REDUX UR4, R4 ;  /* 0x00000000040473c4 */ /* 0x000ea20000000000 */
[----:B------:R-:W-:-:S06]  /*4730*/  IMAD.U32 R0, RZ, RZ, UR8 ;  /* 0x00000008ff007e24 */ /* 0x000fcc000f8e00ff */
[----:B------:R1:W-:Y:S01]  /*4740*/  UTCATOMSWS.AND URZ, UR8 ;  /* 0x0000000800ff79e3 */ /* 0x0003e20008000000 */
[----:B------:R-:W3:Y:S01]  /*4750*/  REDUX UR5, R0 ;  /* 0x00000000000573c4 */ /* 0x000ee20000000000 */
[----:B-1----:R-:W-:Y:S01]  /*4760*/  ISETP.EQ.U32.AND P0, PT, R2, UR7, PT ;  /* 0x0000000702007c0c */ /* 0x002fe2000bf02070 */
[----:B--2---:R-:W-:Y:S01]  /*4770*/  IMAD.U32 R2, RZ, RZ, UR4 ;  /* 0x00000004ff027e24 */ /* 0x004fe2000f8e00ff */
[----:B---3--:R-:W-:-:S11]  /*4780*/  MOV R3, UR5 ;  /* 0x0000000500037c02 */ /* 0x008fd60008000f00 */
[----:B------:R1:W-:Y:S04]  /*4790*/  @P0 ATOMS.AND RZ, [UR6+0x14], R3 ;  /* 0x00001403ffff098c */ /* 0x0003e8000a800006 */
[----:B------:R1:W-:Y:S01]  /*47a0*/  @P0 ATOMS.AND RZ, [UR6+0x18], R2 ;  /* 0x00001802ffff098c */ /* 0x0003e2000a800006 */
[----:B------:R-:W-:Y:S05]  /*47b0*/  BRA `(.L_x_97) ;  /* 0x0000000000147947 */ /* 0x000fea0003800000 */
.L_x_96:
[----:B------:R-:W-:Y:S02]  /*47c0*/  MOV R2, 0x47e0 ;  /* 0x000047e000027802 */ /* 0x000fe40000000f00 */
[----:B---345:R-:W-:Y:S05]  /*47d0*/  CALL.REL.NOINC `($__internal_0_$__cuda_sm10x_tcgen05_guardrail_trap_col_being_dealloced_not_returned_by_alloc) ;  /* 0x0000005800387944 */ /* 0x038fea0003c00000 */
[----:B------:R-:W-:Y:S05]  /*47e0*/  BRA `(.L_x_97) ;  /* 0x0000000000087947 */ /* 0x000fea0003800000 */
.L_x_95:
[----:B------:R-:W-:Y:S02]  /*47f0*/  MOV R2, 0x4810 ;  /* 0x0000481000027802 */ /* 0x000fe40000000f00 */
[----:B---345:R-:W-:Y:S05]  /*4800*/  CALL.REL.NOINC `($__internal_2_$__cuda_sm10x_tcgen05_guardrail_trap_unallocated_columns_being_dealloced) ;  /* 0x0000005800447944 */ /* 0x038fea0003c00000 */
.L_x_97:
[----:B------:R-:W-:Y:S01]  /*4810*/  NOP ;  /* 0x0000000000007918 */ /* 0x000fe20000000000 */
[----:B----4-:R-:W-:Y:S05]  /*4820*/  EXIT ;  /* 0x000000000000794d */ /* 0x010fea0003800000 */
.L_x_68:
[----:B------:R-:W-:-:S09]  /*4830*/  UISETP.NE.OR UP5, UPT, UR10, 0x3, UP5 ;  /* 0x000000030a00788c */ /* 0x000fd2000afa5670 */
[----:B------:R-:W-:Y:S05]  /*4840*/  BRA.U UP5, `(.L_x_98) ;  /* 0x0000000d05407547 */ /* 0x000fea000b800000 */
[----:B------:R-:W1:Y:S01]  /*4850*/  LDC R0, c[0x0][0xb30] ;  /* 0x0002cc00ff007b82 */ /* 0x000e620000000800 */
[----:B------:R-:W2:Y:S01]  /*4860*/  LDCU.64 UR8, c[0x0][0x888] ;  /* 0x00011100ff0877ac */ /* 0x000ea20008000a00 */
[----:B------:R-:W-:Y:S02]  /*4870*/  HFMA2 R29, -RZ, RZ, 0, 0 ;  /* 0x00000000ff1d7431 */ /* 0x000fe400000001ff */
[----:B------:R-:W-:Y:S01]  /*4880*/  IMAD.MOV.U32 R31, RZ, RZ, 0x1 ;  /* 0x00000001ff1f7424 */ /* 0x000fe200078e00ff */
[----:B------:R-:W-:Y:S01]  /*4890*/  MOV R23, 0x2000 ;  /* 0x0000200000177802 */ /* 0x000fe20000000f00 */
[----:B------:R-:W3:Y:S01]  /*48a0*/  LDCU.64 UR4, c[0x0][0x890] ;  /* 0x00011200ff0477ac */ /* 0x000ee20008000a00 */
[----:B------:R-:W-:Y:S01]  /*48b0*/  IMAD.MOV.U32 R30, RZ, RZ, RZ ;  /* 0x000000ffff1e7224 */ /* 0x000fe200078e00ff */
[----:B------:R-:W4:Y:S01]  /*48c0*/  LDC R19, c[0x0][0x370] ;  /* 0x0000dc00ff137b82 */ /* 0x000f220000000800 */
[----:B------:R-:W-:Y:S01]  /*48d0*/  UMOV UR6, 0x400 ;  /* 0x0000040000067882 */ /* 0x000fe20000000000 */
[----:B------:R-:W-:-:S02]  /*48e0*/  UPLOP3.LUT UP1, UPT, UPT, UPT, UPT, 0x40, 0x4 ;  /* 0x000000000004789c */ /* 0x000fc40003f2e870 */
[----:B------:R-:W-:-:S04]  /*48f0*/  ULEA UR6, UR37, UR6, 0x18 ;  /* 0x0000000625067291 */ /* 0x000fc8000f8ec0ff */
[----:B------:R-:W4:Y:S01]  /*4900*/  LDC R2, c[0x0][0xb0c] ;  /* 0x0002c300ff027b82 */ /* 0x000f220000000800 */
[----:B------:R-:W-:Y:S02]  /*4910*/  UIADD3 UR13, UPT, UPT, UR6, 0x108, URZ ;  /* 0x00000108060d7890 */ /* 0x000fe4000fffe0ff */
[----:B--2---:R-:W-:Y:S02]  /*4920*/  UISETP.NE.U32.AND UP2, UPT, UR8, URZ, UPT ;  /* 0x000000ff0800728c */ /* 0x004fe4000bf45070 */
[----:B------:R-:W-:Y:S02]  /*4930*/  UIADD3 UR17, UPT, UPT, UR6, 0x100, URZ ;  /* 0x0000010006117890 */ /* 0x000fe4000fffe0ff */
[----:B---3--:R-:W-:Y:S01]  /*4940*/  UISETP.NE.U32.AND UP3, UPT, UR4, URZ, UPT ;  /* 0x000000ff0400728c */ /* 0x008fe2000bf65070 */
[----:B------:R-:W2:Y:S01]  /*4950*/  LDC R18, c[0x0][0xb20] ;  /* 0x0002c800ff127b82 */ /* 0x000ea20000000800 */
[----:B-1----:R-:W-:Y:S01]  /*4960*/  ISETP.NE.AND P1, PT, R0, 0x1, PT ;  /* 0x000000010000780c */ /* 0x002fe20003f25270 */
[----:B------:R-:W-:-:S02]  /*4970*/  UISETP.NE.AND.EX UP2, UPT, UR9, URZ, UPT, UP2 ;  /* 0x000000ff0900728c */ /* 0x000fc4000bf45320 */
[----:B------:R-:W-:Y:S02]  /*4980*/  UPRMT UR13, UR37, 0x654, UR13 ;  /* 0x00000654250d7896 */ /* 0x000fe4000800000d */
[----:B------:R-:W-:Y:S02]  /*4990*/  UISETP.NE.AND.EX UP3, UPT, UR5, URZ, UPT, UP3 ;  /* 0x000000ff0500728c */ /* 0x000fe4000bf65330 */
[----:B------:R-:W1:Y:S08]  /*49a0*/  LDC.64 R32, c[0x0][0x348] ;  /* 0x0000d200ff207b82 */ /* 0x000e700000000a00 */
[----:B------:R-:W3:Y:S08]  /*49b0*/  LDC.64 R16, c[0x0][0xb10] ;  /* 0x0002c400ff107b82 */ /* 0x000ef00000000a00 */
[----:B------:R-:W1:Y:S08]  /*49c0*/  LDC.64 R6, c[0x0][0xb18] ;  /* 0x0002c600ff067b82 */ /* 0x000e700000000a00 */
[----:B------:R-:W1:Y:S08]  /*49d0*/  LDC.64 R4, c[0x0][0xb28] ;  /* 0x0002ca00ff047b82 */ /* 0x000e700000000a00 */
[----:B--2-4-:R-:W1:Y:S02]  /*49e0*/  LDC R22, c[0x0][0x374] ;  /* 0x0000dd00ff167b82 */ /* 0x014e640000000800 */
.L_x_107:
[C---:B------:R-:W-:Y:S02]  /*49f0*/  LEA R0, R30.reuse, UR6, 0x3 ;  /* 0x000000061e007c11 */ /* 0x040fe4000f8e18ff */
[----:B------:R-:W-:Y:S02]  /*4a00*/  SHF.L.U32 R3, R29, 0x1f, RZ ;  /* 0x0000001f1d037819 */ /* 0x000fe400000006ff */
[----:B------:R-:W-:Y:S02]  /*4a10*/  LEA R24, R30, UR6, 0x4 ;  /* 0x000000061e187c11 */ /* 0x000fe4000f8e20ff */
[----:B--2---:R-:W2:Y:S02]  /*4a20*/  SYNCS.PHASECHK.TRANS64.TRYWAIT P0, [R0+URZ+0x130], R3 ;  /* 0x00013003000075a7 */ /* 0x004ea400080011ff */
[----:B--2---:R-:W-:Y:S05]  /*4a30*/  @!P0 BRA `(.L_x_99) ;  /* 0x0000005000dc8947 */ /* 0x004fea0003800000 */
.L_x_192:
[----:B------:R-:W-:Y:S01]  /*4a40*/  ISETP.GE.AND P0, PT, R72, 0x1, PT ;  /* 0x000000014800780c */ /* 0x000fe20003f06270 */
[----:B------:R-:W4:Y:S01]  /*4a50*/  LDS.128 R24, [R24+0x1c0] ;  /* 0x0001c00018187984 */ /* 0x000f220000000c00 */
[----:B--2---:R-:W-:Y:S01]  /*4a60*/  VIADD R0, R0, 0x140 ;  /* 0x0000014000007836 */ /* 0x004fe20000000000 */
[----:B------:R-:W-:Y:S01]  /*4a70*/  @!PT LDS RZ, [RZ] ;  /* 0x00000000fffff984 */ /* 0x000fe20000000800 */
[----:B------:R-:W-:Y:S01]  /*4a80*/  @!PT LDS RZ, [RZ] ;  /* 0x00000000fffff984 */ /* 0x000fe20000000800 */
[----:B------:R-:W-:Y:S01]  /*4a90*/  @!PT LDS RZ, [RZ] ;  /* 0x00000000fffff984 */ /* 0x000fe20000000800 */
[----:B------:R-:W-:Y:S01]  /*4aa0*/  @!PT LDS RZ, [RZ] ;  /* 0x00000000fffff984 */ /* 0x000fe20000000800 */
[----:B------:R2:W-:Y:S06]  /*4ab0*/  MEMBAR.ALL.CTA ;  /* 0x0000000000007992 */ /* 0x0005ec0000008000 */
[----:B--2---:R-:W2:Y:S01]  /*4ac0*/  FENCE.VIEW.ASYNC.S ;  /* 0x00000000000073c6 */ /* 0x004ea20000000000 */
[----:B------:R-:W-:Y:S04]  /*4ad0*/  PRMT R0, RZ, 0x654, R0 ;  /* 0x00000654ff007816 */ /* 0x000fe80000000000 */
[----:B--2---:R2:W-:Y:S01]  /*4ae0*/  SYNCS.ARRIVE.TRANS64.RED.A1T0 RZ, [R0+URZ], RZ ;  /* 0x000000ff00ff79a7 */ /* 0x0045e200081004ff */
[----:B----4-:R-:W-:Y:S11]  /*4af0*/  LOP3.LUT P3, RZ, R26, 0x1, RZ, 0xc0, !PT ;  /* 0x000000011aff7812 */ /* 0x010ff6000786c0ff */
[----:B------:R-:W-:Y:S02]  /*4b00*/  @!UPT UIADD3 URZ, UPT, UPT, URZ, URZ, URZ ;  /* 0x000000fffffff290 */ /* 0x000fe4000fffe0ff */
[----:B------:R-:W-:Y:S02]  /*4b10*/  @P3 MOV R13, R24 ;  /* 0x00000018000d3202 */ /* 0x000fe40000000f00 */
[----:B------:R-:W-:Y:S01]  /*4b20*/  @P3 LOP3.LUT R8, R25, 0xffff, RZ, 0xc0, !PT ;  /* 0x0000ffff19083812 */ /* 0x000fe200078ec0ff */
[----:B--2---:R-:W-:Y:S06]  /*4b30*/  @!P0 BRA `(.L_x_100) ;  /* 0x0000000000a48947 */ /* 0x004fec0003800000 */
[----:B-1----:R-:W-:Y:S01]  /*4b40*/  IMAD.HI.U32 R35, R22, R7, RZ ;  /* 0x0000000716237227 */ /* 0x002fe200078e00ff */
[----:B------:R-:W-:Y:S02]  /*4b50*/  ISETP.NE.AND P0, PT, R6, 0x1, PT ;  /* 0x000000010600780c */ /* 0x000fe40003f05270 */
[----:B------:R-:W-:Y:S01]  /*4b60*/  ISETP.NE.AND P2, PT, R72, 0x1, PT ;  /* 0x000000014800780c */ /* 0x000fe20003f45270 */
[----:B---3--:R-:W-:Y:S01]  /*4b70*/  IMAD.HI.U32 R34, R19, R16, RZ ;  /* 0x0000001013227227 */ /* 0x008fe200078e00ff */
[----:B------:R-:W-:Y:S02]  /*4b80*/  SHF.R.U32.HI R35, RZ, R18, R35 ;  /* 0x00000012ff237219 */ /* 0x000fe40000011623 */
[----:B------:R-:W-:Y:S01]  /*4b90*/  ISETP.NE.AND P4, PT, R2, 0x1, PT ;  /* 0x000000010200780c */ /* 0x000fe20003f85270 */
[----:B------:R-:W-:Y:S01]  /*4ba0*/  IMAD.HI.U32 R36, R13, R16, RZ ;  /* 0x000000100d247227 */ /* 0x000fe200078e00ff */
[----:B------:R-:W-:Y:S02]  /*4bb0*/  SHF.R.U32.HI R34, RZ, R17, R34 ;  /* 0x00000011ff227219 */ /* 0x000fe40000011622 */
[----:B------:R-:W-:Y:S01]  /*4bc0*/  SEL R3, R22, R35, !P0 ;  /* 0x0000002316037207 */ /* 0x000fe20004000000 */
[C---:B------:R-:W-:Y:S01]  /*4bd0*/  IMAD.HI.U32 R35, R8.reuse, R7, RZ ;  /* 0x0000000708237227 */ /* 0x040fe200078e00ff */
[----:B------:R-:W-:Y:S02]  /*4be0*/  SEL R11, R19, R34, !P4 ;  /* 0x00000022130b7207 */ /* 0x000fe40006000000 */
[----:B------:R-:W-:Y:S01]  /*4bf0*/  SHF.R.U32.HI R36, RZ, R17, R36 ;  /* 0x00000011ff247219 */ /* 0x000fe20000011624 */
[----:B------:R-:W-:Y:S01]  /*4c00*/  IMAD.HI.U32 R38, R3, R4, RZ ;  /* 0x0000000403267227 */ /* 0x000fe200078e00ff */
[----:B------:R-:W-:Y:S03]  /*4c10*/  SHF.R.U32.HI R35, RZ, R18, R35 ;  /* 0x00000012ff237219 */ /* 0x000fe60000011623 */
[----:B------:R-:W-:Y:S01]  /*4c20*/  IMAD.HI.U32 R34, R11, R4, RZ ;  /* 0x000000040b227227 */ /* 0x000fe200078e00ff */
[----:B------:R-:W-:Y:S02]  /*4c30*/  @P2 SHF.R.U32.HI R3, RZ, R5, R38 ;  /* 0x00000005ff032219 */ /* 0x000fe40000011626 */
[----:B------:R-:W-:Y:S02]  /*4c40*/  SEL R9, R8, R35, !P0 ;  /* 0x0000002308097207 */ /* 0x000fe40004000000 */
[----:B------:R-:W-:Y:S01]  /*4c50*/  @P2 SHF.R.U32.HI R11, RZ, R5, R34 ;  /* 0x00000005ff0b2219 */ /* 0x000fe20000011622 */
[C---:B------:R-:W-:Y:S01]  /*4c60*/  IMAD R10, R72.reuse, R3, RZ ;  /* 0x00000003480a7224 */ /* 0x040fe200078e02ff */
[----:B------:R-:W-:Y:S01]  /*4c70*/  SEL R3, R13, R36, !P4 ;  /* 0x000000240d037207 */ /* 0x000fe20006000000 */
[C---:B------:R-:W-:Y:S03]  /*4c80*/  IMAD.HI.U32 R14, R9.reuse, R4, RZ ;  /* 0x00000004090e7227 */ /* 0x040fe600078e00ff */
[----:B------:R-:W-:Y:S01]  /*4c90*/  ISETP.GE.AND P0, PT, R9, R10, PT ;  /* 0x0000000a0900720c */ /* 0x000fe20003f06270 */
[C---:B------:R-:W-:Y:S01]  /*4ca0*/  IMAD R12, R72.reuse, R11, RZ ;  /* 0x0000000b480c7224 */ /* 0x040fe200078e02ff */
[-C--:B------:R-:W-:Y:S04]  /*4cb0*/  SHF.R.U32.HI R14, RZ, R5.reuse, R14 ;  /* 0x00000005ff0e7219 */ /* 0x080fe8000001160e */
[----:B------:R-:W-:Y:S02]  /*4cc0*/  ISETP.GE.OR P0, PT, R3, R12, P0 ;  /* 0x0000000c0300720c */ /* 0x000fe40000706670 */
[----:B------:R-:W-:Y:S05]  /*4cd0*/  SEL R15, R9, R14, !P2 ;  /* 0x0000000e090f7207 */ /* 0x000fea0005000000 */
[----:B------:R-:W-:Y:S04]  /*4ce0*/  IMAD.MOV R14, RZ, RZ, -R15 ;  /* 0x000000ffff0e7224 */ /* 0x000fe800078e0a0f */
[----:B------:R-:W-:Y:S02]  /*4cf0*/  IMAD R14, R72, R14, R9 ;  /* 0x0000000e480e7224 */ /* 0x000fe400078e0209 */
[C---:B------:R-:W-:Y:S05]  /*4d00*/  @!P0 IMAD.HI.U32 R10, R3.reuse, R4, RZ ;  /* 0x00000004030a8227 */ /* 0x040fea00078e00ff */
[----:B------:R-:W-:Y:S04]  /*4d10*/  @!P0 SHF.R.U32.HI R10, RZ, R5, R10 ;  /* 0x00000005ff0a8219 */ /* 0x000fe8000001160a */
[----:B------:R-:W-:Y:S01]  /*4d20*/  @!P0 SEL R0, R3, R10, !P2 ;  /* 0x0000000a03008207 */ /* 0x000fe20005000000 */
[----:B------:R-:W-:Y:S03]  /*4d30*/  IMAD.MOV R10, RZ, RZ, -R3 ;  /* 0x000000ffff0a7224 */ /* 0x000fe600078e0a03 */
[----:B------:R-:W-:Y:S01]  /*4d40*/  @!P0 IADD3 R15, PT, PT, R15, -R0, RZ ;  /* 0x800000000f0f8210 */ /* 0x000fe20007ffe0ff */
[----:B------:R-:W-:Y:S01]  /*4d50*/  @!P0 IMAD R0, R11, R14, R0 ;  /* 0x0000000e0b008224 */ /* 0x000fe200078e0200 */
[----:B------:R-:W-:Y:S01]  /*4d60*/  IADD3 R11, PT, PT, -R9, RZ, RZ ;  /* 0x000000ff090b7210 */ /* 0x000fe20007ffe1ff */
[----:B------:R-:W-:Y:S02]  /*4d70*/  IMAD R13, R2, R10, R13 ;  /* 0x0000000a020d7224 */ /* 0x000fe400078e020d */
[----:B------:R-:W-:Y:S02]  /*4d80*/  @!P0 IMAD R9, R15, R72, R3 ;  /* 0x000000480f098224 */ /* 0x000fe400078e0203 */
[----:B------:R-:W-:Y:S02]  /*4d90*/  @!P0 IMAD.MOV.U32 R3, RZ, RZ, R0 ;  /* 0x000000ffff038224 */ /* 0x000fe400078e0000 */
[----:B------:R-:W-:Y:S02]  /*4da0*/  IMAD R8, R6, R11, R8 ;  /* 0x0000000b06087224 */ /* 0x000fe400078e0208 */
[----:B------:R-:W-:Y:S02]  /*4db0*/  IMAD R13, R3, R2, R13 ;  /* 0x00000002030d7224 */ /* 0x000fe400078e020d */
[----:B------:R-:W-:Y:S02]  /*4dc0*/  IMAD R8, R9, R6, R8 ;  /* 0x0000000609087224 */ /* 0x000fe400078e0208 */
.L_x_100:
[----:B------:R-:W-:Y:S05]  /*4dd0*/  BRA.U UP1, `(.L_x_101) ;  /* 0x0000000101107547 */ /* 0x000fea000b800000 */
[----:B------:R-:W-:Y:S04]  /*4de0*/  MOV R0, UR7 ;  /* 0x0000000700007c02 */ /* 0x000fe80008000f00 */
[----:B------:R-:W-:Y:S04]  /*4df0*/  SHF.L.U32 R3, R0, 0x1f, RZ ;  /* 0x0000001f00037819 */ /* 0x000fe800000006ff */
[----:B------:R-:W2:Y:S02]  /*4e00*/  SYNCS.PHASECHK.TRANS64.TRYWAIT P0, [UR6+0x128], R3 ;  /* 0x00012803ff0075a7 */ /* 0x000ea40008001106 */
[----:B--2---:R-:W-:Y:S05]  /*4e10*/  @!P0 BRA `(.L_x_102) ;  /* 0x0000004c00f88947 */ /* 0x004fea0003800000 */
.L_x_101:
[----:B------:R-:W-:Y:S02]  /*4e20*/  R2UR UR19, R21 ;  /* 0x00000000151372ca */ /* 0x000fe400000e0000 */
[----:B------:R-:W-:Y:S02]  /*4e30*/  R2UR UR18, R20 ;  /* 0x00000000141272ca */ /* 0x000fe400000e0000 */
[----:B------:R-:W-:Y:S02]  /*4e40*/  ISETP.NE.U32.AND P2, PT, RZ, UR4, PT ;  /* 0x00000004ff007c0c */ /* 0x000fe4000bf45070 */
[----:B------:R-:W-:Y:S02]  /*4e50*/  SHF.L.U32 R12, R31, 0x1f, RZ ;  /* 0x0000001f1f0c7819 */ /* 0x000fe400000006ff */
[----:B------:R-:W-:Y:S05]  /*4e60*/  ISETP.NE.AND.EX P2, PT, RZ, UR5, PT, P2 ;  /* 0x00000005ff007c0c */ /* 0x000fea000bf45320 */
[----:B------:R-:W-:Y:S02]  /*4e70*/  USHF.L.U32 UR19, UR19, 0x7, URZ ;  /* 0x0000000713137899 */ /* 0x000fe400080006ff */
[----:B------:R-:W-:Y:S01]  /*4e80*/  USHF.L.U32 UR18, UR18, 0x7, URZ ;  /* 0x0000000712127899 */ /* 0x000fe200080006ff */
[----:B------:R-:W-:Y:S11]  /*4e90*/  BRA.U !UP3, `(.L_x_103) ;  /* 0x000000010b347547 */ /* 0x000ff6000b800000 */
[----:B------:R-:W-:Y:S01]  /*4ea0*/  UPLOP3.LUT UP0, UPT, UPT, UPT, UP2, 0x80, 0x8 ;  /* 0x000000000008789c */ /* 0x000fe20003f0f020 */
[----:B--2---:R-:W-:Y:S02]  /*4eb0*/  HFMA2 R0, -RZ, RZ, 0, 5.9604644775390625e-08 ;  /* 0x00000001ff007431 */ /* 0x004fe400000001ff */
[----:B------:R-:W-:Y:S03]  /*4ec0*/  IMAD.MOV.U32 R175, RZ, RZ, 0x1 ;  /* 0x00000001ffaf7424 */ /* 0x000fe600078e00ff */
[----:B------:R-:W-:Y:S05]  /*4ed0*/  PLOP3.LUT P0, PT, PT, PT, UP0, 0x80, 0x8 ;  /* 0x000000000008781c */ /* 0x000fea0003f0f008 */
[----:B------:R-:W2:Y:S01]  /*4ee0*/  @UP0 LDCU.64 UR10, c[0x0][0x888] ;  /* 0x00011100ff0a07ac */ /* 0x000ea20008000a00 */
[----:B------:R-:W-:Y:S07]  /*4ef0*/  @UP0 UIMAD UR8, UR36, UR4, URZ ;  /* 0x00000004240802a4 */ /* 0x000fee000f8e02ff */
[----:B------:R-:W-:Y:S01]  /*4f00*/  @!P0 PRMT R175, R0, 0x7610, R175 ;  /* 0x0000761000af8816 */ /* 0x000fe200000000af */
[----:B--2---:R-:W-:Y:S03]  /*4f10*/  @UP0 UIMAD.WIDE UR10, UR8, 0x4, UR10 ;  /* 0x00000004080a08a5 */ /* 0x004fe6000f8e020a */
[----:B------:R-:W2:Y:S03]  /*4f20*/  @!UP0 LDCU UR8, c[0x0][0x880] ;  /* 0x00011000ff0887ac */ /* 0x000ea60008000800 */
[----:B------:R-:W-:Y:S01]  /*4f30*/  IMAD.U32 R10, RZ, RZ, UR10 ;  /* 0x0000000aff0a7e24 */ /* 0x000fe2000f8e00ff */
[----:B------:R-:W-:Y:S05]  /*4f40*/  MOV R11, UR11 ;  /* 0x0000000b000b7c02 */ /* 0x000fea0008000f00 */
[----:B-----5:R4:W5:Y:S02]  /*4f50*/  @P0 LDG.E R81, desc[UR44][R10.64] ;  /* 0x0000002c0a510981 */ /* 0x020964000c1e1900 */
[----:B--2-4-:R-:W-:Y:S07]  /*4f60*/  @!P0 IMAD.U32 R81, RZ, RZ, UR8 ;  /* 0x00000008ff518e24 */ /* 0x014fee000f8e00ff */
.L_x_103:
[----:B-----5:R-:W-:Y:S01]  /*4f70*/  @!P2 FSETP.EQ.AND P0, PT, R81, RZ, PT ;  /* 0x000000ff5100a20b */ /* 0x020fe20003f02000 */
[----:B------:R-:W-:Y:S01]  /*4f80*/  @!UPT UIADD3 URZ, UPT, UPT, URZ, URZ, URZ ;  /* 0x000000fffffff290 */ /* 0x000fe2000fffe0ff */
[----:B------:R-:W-:Y:S11]  /*4f90*/  @!P2 BRA `(.L_x_104) ;  /* 0x000000000014a947 */ /* 0x000ff60003800000 */
[----:B------:R-:W-:Y:S02]  /*4fa0*/  LOP3.LUT P2, RZ, R175, 0xff, RZ, 0xc0, !PT ;  /* 0x000000ffafff7812 */ /* 0x000fe4000784c0ff */
[----:B------:R-:W-:Y:S04]  /*4fb0*/  PLOP3.LUT P0, PT, PT, PT, UP0, 0x80, 0x8 ;  /* 0x000000000008781c */ /* 0x000fe80003f0f008 */
[----:B------:R-:W-:Y:S07]  /*4fc0*/  PLOP3.LUT P0, PT, P0, PT, PT, 0x8, 0x80 ;  /* 0x000000000080781c */ /* 0x000fee000070e170 */
[----:B------:R-:W-:Y:S11]  /*4fd0*/  @P2 FSETP.EQ.AND P0, PT, R81, RZ, PT ;  /* 0x000000ff5100220b */ /* 0x000ff60003f02000 */
[----:B------:R-:W-:Y:S02]  /*4fe0*/  @!UPT UIADD3 URZ, UPT, UPT, URZ, URZ, URZ ;  /* 0x000000fffffff290 */ /* 0x000fe4000fffe0ff */
.L_x_104:
[----:B------:R-:W4:Y:S01]  /*4ff0*/  SYNCS.PHASECHK.TRANS64.TRYWAIT P2, [UR6+0x110], R12 ;  /* 0x0001100cff0075a7 */ /* 0x000f220008041106 */
[----:B------:R-:W-:Y:S04]  /*5000*/  ELECT P4, URZ, PT ;  /* 0x0000000000ff782f */ /* 0x000fe80003880000 */
[----:B------:R-:W-:Y:S11]  /*5010*/  PLOP3.LUT P4, PT, P0, P4, PT, 0xf2, 0x2f ;  /* 0x00000000002f781c */ /* 0x000ff60000789e72 */
[----:B------:R-:W-:Y:S02]  /*5020*/  @!UPT UIADD3 URZ, UPT, UPT, URZ, URZ, URZ ;  /* 0x000000fffffff290 */ /* 0x000fe4000fffe0ff */
[----:B-1----:R-:W-:Y:S05]  /*5030*/  @!P4 IADD3 R21, P0, PT, R32, 0x580, RZ ;  /* 0x000005802015c810 */ /* 0x002fea0007f1e0ff */
[----:B------:R-:W-:Y:S01]  /*5040*/  @!P4 IMAD.X R20, RZ, RZ, R33, P0 ;  /* 0x000000ffff14c224 */ /* 0x000fe200000e0621 */
[----:B----4-:R-:W-:Y:S07]  /*5050*/  @!P2 BRA `(.L_x_105) ;  /* 0x0000004c0080a947 */ /* 0x010fee0003800000 */
.L_x_195:
[----:B------:R-:W4:Y:S01]  /*5060*/  LDC.64 R14, c[0x0][0xb10] ;  /* 0x0002c400ff0e7b82 */ /* 0x000f220000000a00 */
[----:B------:R-:W-:Y:S01]  /*5070*/  @!P4 R2UR UR8, R20 ;  /* 0x000000001408c2ca */ /* 0x000fe200000e0000 */
[----:B------:R-:W-:Y:S01]  /*5080*/  VOTEU.ALL UP1, P4 ;  /* 0x0000000000ff7886 */ /* 0x000fe20002020000 */
[----:B------:R-:W-:Y:S01]  /*5090*/  @!P4 R2UR UR9, R21 ;  /* 0x000000001509c2ca */ /* 0x000fe200000e0000 */
[----:B------:R-:W-:Y:S01]  /*50a0*/  UMOV UR10, 0x0 ;  /* 0x00000000000a7882 */ /* 0x000fe20000000000 */
[----:B------:R-:W-:Y:S03]  /*50b0*/  UMOV UR11, 0x10000000 ;  /* 0x10000000000b7882 */ /* 0x000fe60000000000 */
[----:B------:R-:W5:Y:S01]  /*50c0*/  LDC.64 R10, c[0x0][0xb18] ;  /* 0x0002c600ff0a7b82 */ /* 0x000f620000000a00 */
[----:B------:R-:W-:Y:S01]  /*50d0*/  @!UP1 UIADD3 UR16, UPT, UPT, UR6, 0x200, URZ ;  /* 0x0000020006109890 */ /* 0x000fe2000fffe0ff */
[----:B------:R-:W-:Y:S01]  /*50e0*/  @P3 SHF.R.U32.HI R28, RZ, 0x10, R25 ;  /* 0x00000010ff1c3819 */ /* 0x000fe20000011619 */
[----:B------:R-:W-:Y:S01]  /*50f0*/  VOTEU.ALL UP1, P4 ;  /* 0x0000000000ff7886 */ /* 0x000fe20002020000 */
[----:B------:R-:W-:Y:S01]  /*5100*/  UMOV UR20, UR36 ;  /* 0x0000002400147c82 */ /* 0x000fe20008000000 */
[----:B------:R-:W-:Y:S03]  /*5110*/  VIADD R30, R30, 0x1 ;  /* 0x000000011e1e7836 */ /* 0x000fe60000000000 */
[----:B--2---:R-:W2:Y:S01]  /*5120*/  @!P1 LDC R0, c[0x0][0xb20] ;  /* 0x0002c800ff009b82 */ /* 0x004ea20000000800 */
[----:B------:R-:W-:Y:S01]  /*5130*/  IMAD.U32 R21, RZ, RZ, UR8 ;  /* 0x00000008ff157e24 */ /* 0x000fe2000f8e00ff */
[----:B------:R-:W-:Y:S06]  /*5140*/  UPRMT UR8, UR37, 0x654, UR17 ;  /* 0x0000065425087896 */ /* 0x000fec0008000011 */
[----:B-1----:R-:W1:Y:S01]  /*5150*/  @!P1 LDC R3, c[0x0][0xb0c] ;  /* 0x0002c300ff039b82 */ /* 0x002e620000000800 */
[----:B------:R-:W-:Y:S01]  /*5160*/  IMAD.U32 R20, RZ, RZ, UR9 ;  /* 0x00000009ff147e24 */ /* 0x000fe2000f8e00ff */
[----:B------:R-:W-:Y:S04]  /*5170*/  @!P4 R2UR UR15, R21 ;  /* 0x00000000150fc2ca */ /* 0x000fe800000e0000 */
[----:B------:R-:W-:Y:S01]  /*5180*/  @!P4 R2UR UR14, R20 ;  /* 0x00000000140ec2ca */ /* 0x000fe200000e0000 */
[----:B------:R-:W-:Y:S11]  /*5190*/  @!P4 IMAD.MOV.U32 R20, RZ, RZ, 0x2000 ;  /* 0x00002000ff14c424 */ /* 0x000ff600078e00ff */
[----:B------:R-:W-:Y:S01]  /*51a0*/  @!UPT UIADD3 URZ, UPT, UPT, URZ, URZ, URZ ;  /* 0x000000fffffff290 */ /* 0x000fe2000fffe0ff */
[----:B------:R1:W-:Y:S01]  /*51b0*/  @!UP1 UTMALDG.3D [UR16], [UR14], desc[UR10] ;  /* 0x00000a100e0095b4 */ /* 0x0003e20008011000 */
[----:B------:R1:W-:Y:S02]  /*51c0*/  @!P4 SYNCS.ARRIVE.TRANS64.RED.A0TR RZ, [UR6+0x100], R20 ;  /* 0x00010014ffffc9a7 */ /* 0x0003e40008300406 */
[----:B-1----:R-:W-:Y:S01]  /*51d0*/  @!P1 ISETP.NE.AND P2, PT, R3, 0x1, PT ;  /* 0x000000010300980c */ /* 0x002fe20003f45270 */
[C---:B----4-:R-:W-:Y:S01]  /*51e0*/  @!P1 IMAD.HI.U32 R14, R13.reuse, R14, RZ ;  /* 0x0000000e0d0e9227 */ /* 0x050fe200078e00ff */
[----:B-----5:R-:W-:Y:S03]  /*51f0*/  @!P1 ISETP.NE.AND P0, PT, R10, 0x1, PT ;  /* 0x000000010a00980c */ /* 0x020fe60003f05270 */
[C---:B------:R-:W-:Y:S01]  /*5200*/  @!P1 IMAD.HI.U32 R11, R8.reuse, R11, RZ ;  /* 0x0000000b080b9227 */ /* 0x040fe200078e00ff */
[----:B------:R-:W-:Y:S04]  /*5210*/  @!P1 SHF.R.U32.HI R14, RZ, R15, R14 ;  /* 0x0000000fff0e9219 */ /* 0x000fe8000001160e */
[----:B--2---:R-:W-:Y:S01]  /*5220*/  @!P1 SHF.R.U32.HI R9, RZ, R0, R11 ;  /* 0x00000000ff099219 */ /* 0x004fe2000001160b */
[----:B------:R-:W-:Y:S01]  /*5230*/  SYNCS.ARRIVE.TRANS64.RED.A1T0 RZ, [UR8], RZ ;  /* 0x000000ffffff79a7 */ /* 0x000fe20008100408 */
[----:B------:R-:W-:Y:S02]  /*5240*/  @!P1 SEL R14, R13, R14, !P2 ;  /* 0x0000000e0d0e9207 */ /* 0x000fe40005000000 */
[----:B------:R-:W-:Y:S01]  /*5250*/  @!P1 SEL R9, R8, R9, !P0 ;  /* 0x0000000908099207 */ /* 0x000fe20004000000 */
[----:B------:R-:W1:Y:S04]  /*5260*/  SYNCS.PHASECHK.TRANS64.TRYWAIT P5, [UR6+0x118], R12 ;  /* 0x0001180cff0075a7 */ /* 0x000e6800080a1106 */
[----:B------:R-:W-:Y:S02]  /*5270*/  @!P1 IMAD.IADD R0, R9, 0x1, -R14 ;  /* 0x0000000109009824 */ /* 0x000fe400078e0a0e */
[----:B------:R-:W-:Y:S02]  /*5280*/  @!P1 IMAD.IADD R9, R14, 0x1, -R9 ;  /* 0x000000010e099824 */ /* 0x000fe400078e0a09 */
[----:B------:R-:W-:Y:S02]  /*5290*/  @!P1 IMAD R13, R0, R3, R13 ;  /* 0x00000003000d9224 */ /* 0x000fe400078e020d */
[----:B------:R-:W-:Y:S01]  /*52a0*/  @!P1 IMAD R8, R9, R10, R8 ;  /* 0x0000000a09089224 */ /* 0x000fe200078e0208 */
[----:B-1----:R-:W-:Y:S06]  /*52b0*/  @!P5 BRA `(.L_x_106) ;  /* 0x0000004c0000d947 */ /* 0x002fec0003800000 */
.L_x_197:
[----:B-1----:R-:W-:Y:S01]  /*52c0*/  @!P4 IADD3 R3, P0, PT, R32, 0x580, RZ ;  /* 0x000005802003c810 */ /* 0x002fe20007f1e0ff */
[----:B------:R-:W-:Y:S01]  /*52d0*/  VOTEU.ALL UP1, P4 ;  /* 0x0000000000ff7886 */ /* 0x000fe20002020000 */
[----:B------:R-:W-:Y:S01]  /*52e0*/  UMOV UR20, 0x0 ;  /* 0x0000000000147882 */ /* 0x000fe20000000000 */
[----:B------:R-:W-:Y:S01]  /*52f0*/  UMOV UR21, 0x10000000 ;  /* 0x1000000000157882 */ /* 0x000fe20000000000 */
[----:B------:R-:W-:Y:S01]  /*5300*/  @!P4 R2UR UR9, R3 ;  /* 0x000000000309c2ca */ /* 0x000fe200000e0000 */
[----:B------:R-:W-:Y:S01]  /*5310*/  @!P4 IMAD.X R0, RZ, RZ, R33, P0 ;  /* 0x000000ffff00c224 */ /* 0x000fe200000e0621 */
[----:B------:R-:W-:Y:S01]  /*5320*/  @!UP1 UIADD3 UR10, UPT, UPT, UR18, 0x40, URZ ;  /* 0x00000040120a9890 */ /* 0x000fe2000fffe0ff */
[----:B------:R-:W-:Y:S01]  /*5330*/  ISETP.NE.AND P0, PT, R30, 0x2, PT ;  /* 0x000000021e00780c */ /* 0x000fe20003f05270 */
[----:B------:R-:W-:Y:S01]  /*5340*/  UMOV UR11, UR19 ;  /* 0x00000013000b7c82 */ /* 0x000fe20008000000 */
[----:B------:R-:W-:Y:S01]  /*5350*/  UMOV UR12, UR36 ;  /* 0x00000024000c7c82 */ /* 0x000fe20008000000 */
[----:B------:R-:W-:Y:S01]  /*5360*/  @!P4 R2UR UR8, R0 ;  /* 0x000000000008c2ca */ /* 0x000fe200000e0000 */
[----:B------:R-:W-:Y:S01]  /*5370*/  IMAD.IADD R20, R8, 0x1, R147 ;  /* 0x0000000108147824 */ /* 0x000fe200078e0293 */
[----:B------:R-:W-:Y:S01]  /*5380*/  @P3 R2UR UR36, R28 ;  /* 0x000000001c2432ca */ /* 0x000fe200000e0000 */
[----:B------:R-:W-:Y:S01]  /*5390*/  IMAD.IADD R21, R13, 0x1, R174 ;  /* 0x000000010d157824 */ /* 0x000fe200078e02ae */
[----:B------:R-:W-:Y:S02]  /*53a0*/  SEL R0, RZ, 0x1, P0 ;  /* 0x00000001ff007807 */ /* 0x000fe40000000000 */
[----:B------:R-:W-:Y:S01]  /*53b0*/  LOP3.LUT R31, R31, 0x1, RZ, 0x3c, !PT ;  /* 0x000000011f1f7812 */ /* 0x000fe200078e3cff */
[----:B------:R-:W-:Y:S01]  /*53c0*/  IMAD.U32 R10, RZ, RZ, UR9 ;  /* 0x00000009ff0a7e24 */ /* 0x000fe2000f8e00ff */
[----:B------:R-:W-:Y:S01]  /*53d0*/  @!UP1 UIADD3 UR9, UPT, UPT, UR6, 0x108, URZ ;  /* 0x0000010806099890 */ /* 0x000fe2000fffe0ff */
[----:B------:R-:W-:Y:S02]  /*53e0*/  LOP3.LUT R29, R29, R0, RZ, 0x3c, !PT ;  /* 0x000000001d1d7212 */ /* 0x000fe400078e3cff */
[----:B------:R-:W-:Y:S02]  /*53f0*/  SEL R30, R30, RZ, P0 ;  /* 0x000000ff1e1e7207 */ /* 0x000fe40000000000 */
[----:B------:R-:W-:Y:S01]  /*5400*/  IMAD.U32 R11, RZ, RZ, UR8 ;  /* 0x00000008ff0b7e24 */ /* 0x000fe2000f8e00ff */
[----:B------:R-:W-:Y:S01]  /*5410*/  @!P4 R2UR UR14, R10 ;  /* 0x000000000a0ec2ca */ /* 0x000fe200000e0000 */
[----:B------:R-:W-:Y:S01]  /*5420*/  @!UP1 UIADD3 UR8, UPT, UPT, UR6, 0x2200, URZ ;  /* 0x0000220006089890 */ /* 0x000fe2000fffe0ff */
[----:B------:R-:W-:Y:S02]  /*5430*/  VOTEU.ALL UP1, P4 ;  /* 0x0000000000ff7886 */ /* 0x000fe40002020000 */
[----:B------:R-:W-:Y:S11]  /*5440*/  @!P4 R2UR UR15, R11 ;  /* 0x000000000b0fc2ca */ /* 0x000ff600000e0000 */
[----:B------:R-:W-:Y:S02]  /*5450*/  @!UPT UIADD3 URZ, UPT, UPT, URZ, URZ, URZ ;  /* 0x000000fffffff290 */ /* 0x000fe4000fffe0ff */
[----:B------:R2:W-:Y:S01]  /*5460*/  @!UP1 UTMALDG.3D [UR8], [UR14], desc[UR20] ;  /* 0x000014080e0095b4 */ /* 0x0005e20008011000 */
[----:B------:R2:W-:Y:S01]  /*5470*/  @!P4 SYNCS.ARRIVE.TRANS64.RED.A0TR RZ, [UR6+0x108], R23 ;  /* 0x00010817ffffc9a7 */ /* 0x0005e20008300406 */
[----:B------:R-:W-:Y:S01]  /*5480*/  UPLOP3.LUT UP1, UPT, UPT, UPT, UPT, 0x80, 0x8 ;  /* 0x000000000008789c */ /* 0x000fe20003f2f070 */
[----:B------:R-:W-:Y:S01]  /*5490*/  SYNCS.ARRIVE.TRANS64.RED.A1T0 RZ, [UR13], RZ ;  /* 0x000000ffffff79a7 */ /* 0x000fe2000810040d */
[----:B------:R-:W-:Y:S09]  /*54a0*/  @P3 BRA `(.L_x_107) ;  /* 0xfffffff400503947 */ /* 0x000ff2000383ffff */
[----:B------:R-:W-:-:S04]  /*54b0*/  SHF.L.U32 R3, R31, 0x1f, RZ ;  /* 0x0000001f1f037819 */ /* 0x000fc800000006ff */
[----:B------:R-:W1:Y:S02]  /*54c0*/  SYNCS.PHASECHK.TRANS64.TRYWAIT P0, [UR6+0x110], R3 ;  /* 0x00011003ff0075a7 */ /* 0x000e640008001106 */
[----:B-1----:R-:W-:Y:S05]  /*54d0*/  @!P0 BRA `(.L_x_108) ;  /* 0x0000004800908947 */ /* 0x002fea0003800000 */
.L_x_199:
[----:B-1----:R-:W-:-:S07]  /*54e0*/  MOV R0, UR6 ;  /* 0x0000000600007c02 */ /* 0x002fce0008000f00 */
.L_x_109:
[----:B-1----:R-:W-:-:S04]  /*54f0*/  SHF.L.U32 R3, R31, 0x1f, RZ ;  /* 0x0000001f1f037819 */ /* 0x002fc800000006ff */
[----:B------:R1:W4:Y:S03]  /*5500*/  SYNCS.PHASECHK.TRANS64.TRYWAIT P0, [R0+URZ+0x118], R3 ;  /* 0x00011803000075a7 */ /* 0x00032600080011ff */
[----:B----4-:R-:W-:Y:S05]  /*5510*/  @!P0 NANOSLEEP.SYNCS 0x989680 ;  /* 0x009896800000895d */ /* 0x010fea0003900000 */
[----:B------:R-:W4:Y:S02]  /*5520*/  @!P0 SYNCS.PHASECHK.TRANS64 P0, [R0+URZ+0x118], R3 ;  /* 0x00011803000085a7 */ /* 0x000f2400080010ff */
[----:B--2-4-:R-:W-:Y:S05]  /*5530*/  @P0 EXIT ;  /* 0x000000000000094d */ /* 0x014fea0003800000 */
[----:B------:R-:W-:Y:S05]  /*5540*/  BRA `(.L_x_109) ;  /* 0xfffffffc00e87947 */ /* 0x000fea000383ffff */
.L_x_98:
[----:B------:R-:W-:-:S06]  /*5550*/  UISETP.GE.AND UP1, UPT, UR10, 0x4, UPT ;  /* 0x000000040a00788c */ /* 0x000fcc000bf26270 */
[----:B------:R-:W-:-:S13]  /*5560*/  PLOP3.LUT P0, PT, PT, PT, UP1, 0x80, 0x8 ;  /* 0x000000000008781c */ /* 0x000fda0003f0f018 */
[----:B------:R-:W-:Y:S05]  /*5570*/  @!P0 EXIT ;  /* 0x000000000000894d */ /* 0x000fea0003800000 */
[----:B------:R-:W-:Y:S01]  /*5580*/  BAR.SYNC.DEFER_BLOCKING 0x6, 0xa0 ;  /* 0x0182800000007b1d */ /* 0x000fe20000010000 */
[C---:B------:R-:W-:Y:S01]  /*5590*/  IMAD.SHL.U32 R3, R193.reuse, 0x40, RZ ;  /* 0x00000040c1037824 */ /* 0x040fe200078e00ff */
[C---:B------:R-:W-:Y:S01]  /*55a0*/  LOP3.LUT R197, R193.reuse, 0x60, RZ, 0xc0, !PT ;  /* 0x00000060c1c57812 */ /* 0x040fe200078ec0ff */
[C---:B------:R-:W-:Y:S01]  /*55b0*/  IMAD.SHL.U32 R176, R193.reuse, 0x8, RZ ;  /* 0x00000008c1b07824 */ /* 0x040fe200078e00ff */
[C---:B------:R-:W-:Y:S01]  /*55c0*/  LOP3.LUT R195, R193.reuse, 0x2, RZ, 0xc0, !PT ;  /* 0x00000002c1c37812 */ /* 0x040fe200078ec0ff */
[----:B------:R-:W-:Y:S01]  /*55d0*/  IMAD.U32 R79, R193, 0x10000, RZ ;  /* 0x00010000c14f7824 */ /* 0x000fe200078e00ff */
[----:B------:R-:W-:Y:S02]  /*55e0*/  UMOV UR47, 0x400 ;  /* 0x00000400002f7882 */ /* 0x000fe40000000000 */
[----:B------:R-:W1:Y:S01]  /*55f0*/  LDC R181, c[0x0][0x370] ;  /* 0x0000dc00ffb57b82 */ /* 0x000e620000000800 */
[----:B------:R-:W-:Y:S01]  /*5600*/  ULEA UR47, UR37, UR47, 0x18 ;  /* 0x0000002f252f7291 */ /* 0x000fe2000f8ec0ff */
[----:B------:R-:W-:Y:S01]  /*5610*/  LOP3.LUT R5, R3, 0x180, RZ, 0xc0, !PT ;  /* 0x0000018003057812 */ /* 0x000fe200078ec0ff */
[----:B------:R-:W-:Y:S01]  /*5620*/  HFMA2 R200, -RZ, RZ, 0, 0 ;  /* 0x00000000ffc87431 */ /* 0x000fe200000001ff */
[----:B------:R-:W-:Y:S01]  /*5630*/  LOP3.LUT R79, R79, 0x600000, RZ, 0xc0, !PT ;  /* 0x006000004f4f7812 */ /* 0x000fe200078ec0ff */
[----:B------:R-:W-:Y:S01]  /*5640*/  UIADD3 UR4, UPT, UPT, UR47, 0x4200, URZ ;  /* 0x000042002f047890 */ /* 0x000fe2000fffe0ff */
[----:B------:R-:W-:Y:S01]  /*5650*/  LOP3.LUT R176, R5, 0x30, R176, 0xf8, !PT ;  /* 0x0000003005b07812 */ /* 0x000fe200078ef8b0 */
[----:B------:R-:W-:Y:S01]  /*5660*/  IMAD.MOV.U32 R76, RZ, RZ, RZ ;  /* 0x000000ffff4c7224 */ /* 0x000fe200078e00ff */
[----:B------:R-:W2:Y:S01]  /*5670*/  LDC R74, c[0x0][0xb0c] ;  /* 0x0002c300ff4a7b82 */ /* 0x000ea20000000800 */
[----:B------:R-:W-:-:S02]  /*5680*/  LOP3.LUT R193, R193, 0x4, RZ, 0xc0, !PT ;  /* 0x00000004c1c17812 */ /* 0x000fc400078ec0ff */
[----:B------:R-:W-:Y:S02]  /*5690*/  CS2R R190, SRZ ;  /* 0x0000000000be7805 */ /* 0x000fe4000001ff00 */
[----:B------:R-:W-:Y:S02]  /*56a0*/  LOP3.LUT R176, R176, 0x1e40, R3, 0xf8, !PT ;  /* 0x00001e40b0b07812 */ /* 0x000fe400078ef803 */
[----:B------:R-:W-:Y:S02]  /*56b0*/  CS2R R188, SRZ ;  /* 0x0000000000bc7805 */ /* 0x000fe4000001ff00 */
[----:B------:R-:W-:Y:S01]  /*56c0*/  IADD3 R192, PT, PT, -R193, 0x2, RZ ;  /* 0x00000002c1c07810 */ /* 0x000fe20007ffe1ff */
[----:B------:R-:W-:Y:S01]  /*56d0*/  IMAD.MOV R180, RZ, RZ, -R195 ;  /* 0x000000ffffb47224 */ /* 0x000fe200078e0ac3 */
[----:B------:R-:W-:Y:S01]  /*56e0*/  MOV R196, UR4 ;  /* 0x0000000400c47c02 */ /* 0x000fe20008000f00 */
[----:B------:R-:W3:Y:S01]  /*56f0*/  LDC R178, c[0x0][0xb20] ;  /* 0x0002c800ffb27b82 */ /* 0x000ee20000000800 */
[----:B------:R-:W4:Y:S01]  /*5700*/  LDS R0, [UR47+0x1e0] ;  /* 0x0001e02fff007984 */ /* 0x000f220008000800 */
[----:B------:R-:W-:Y:S01]  /*5710*/  VIADD R194, R176, UR47 ;  /* 0x0000002fb0c27c36 */ /* 0x000fe20008000000 */
[----:B------:R-:W1:Y:S01]  /*5720*/  LDCU.64 UR50, c[0x0][0x348] ;  /* 0x00006900ff3277ac */ /* 0x000e620008000a00 */
[----:B------:R-:W-:-:S02]  /*5730*/  IMAD.MOV R179, RZ, RZ, -R193 ;  /* 0x000000ffffb37224 */ /* 0x000fc400078e0ac1 */
[----:B------:R-:W-:Y:S01]  /*5740*/  VIADD R194, R194, 0x200 ;  /* 0x00000200c2c27836 */ /* 0x000fe20000000000 */
[----:B------:R-:W1:Y:S01]  /*5750*/  LDCU.64 UR38, c[0x0][0x888] ;  /* 0x00011100ff2677ac */ /* 0x000e620008000a00 */
[----:B------:R-:W1:Y:S01]  /*5760*/  LDC R73, c[0x0][0xb30] ;  /* 0x0002cc00ff497b82 */ /* 0x000e620000000800 */
[----:B------:R-:W-:-:S07]  /*5770*/  UIADD3 UR46, UPT, UPT, UR47, 0x200, URZ ;  /* 0x000002002f2e7890 */ /* 0x000fce000fffe0ff */
[----:B------:R-:W1:Y:S08]  /*5780*/  LDC.64 R172, c[0x0][0xb10] ;  /* 0x0002c400ffac7b82 */ /* 0x000e700000000a00 */
[----:B------:R-:W1:Y:S08]  /*5790*/  LDC.64 R70, c[0x0][0xb18] ;  /* 0x0002c600ff467b82 */ /* 0x000e700000000a00 */
[----:B------:R-:W1:Y:S08]  /*57a0*/  LDC.64 R168, c[0x0][0x888] ;  /* 0x00022200ffa87b82 */ /* 0x000e700000000a00 */
[----:B------:R-:W1:Y:S01]  /*57b0*/  LDC.64 R68, c[0x0][0xb28] ;  /* 0x0002ca00ff447b82 */ /* 0x000e620000000a00 */
[----:B----4-:R-:W-:-:S07]  /*57c0*/  IMAD.IADD R79, R0, 0x1, R79 ;  /* 0x00000001004f7824 */ /* 0x010fce00078e024f */
[----:B------:R-:W4:Y:S08]  /*57d0*/  LDC.64 R170, c[0x0][0x890] ;  /* 0x00022400ffaa7b82 */ /* 0x000f300000000a00 */
[----:B------:R-:W1:Y:S08]  /*57e0*/  LDC.64 R166, c[0x0][0x8b0] ;  /* 0x00022c00ffa67b82 */ /* 0x000e700000000a00 */
[----:B------:R-:W1:Y:S08]  /*57f0*/  LDC.64 R164, c[0x0][0x8a8] ;  /* 0x00022a00ffa47b82 */ /* 0x000e700000000a00 */
[----:B--23--:R-:W1:Y:S02]  /*5800*/  LDC R182, c[0x0][0x374] ;  /* 0x0000dd00ffb67b82 */ /* 0x00ce640000000800 */
.L_x_137:
[----:B------:R-:W-:Y:S02]  /*5810*/  LEA R0, R200, UR47, 0x3 ;  /* 0x0000002fc8007c11 */ /* 0x000fe4000f8e18ff */
[----:B------:R-:W-:Y:S02]  /*5820*/  SHF.L.U32 R3, R190, 0x1f, RZ ;  /* 0x0000001fbe037819 */ /* 0x000fe400000006ff */
[----:B-1----:R-:W-:Y:S02]  /*5830*/  LEA R16, R200, UR47, 0x4 ;  /* 0x0000002fc8107c11 */ /* 0x002fe4000f8e20ff */
[----:B------:R-:W2:Y:S02]  /*5840*/  SYNCS.PHASECHK.TRANS64.TRYWAIT P0, [R0+URZ+0x130], R3 ;  /* 0x00013003000075a7 */ /* 0x000ea400080011ff */
[----:B--2---:R-:W-:Y:S05]  /*5850*/  @!P0 BRA `(.L_x_110) ;  /* 0x0000004400c88947 */ /* 0x004fea0003800000 */
.L_x_200:
[----:B------:R-:W3:Y:S01]  /*5860*/  LDC.64 R12, c[0x0][0xb10] ;  /* 0x0002c400ff0c7b82 */ /* 0x000ee20000000a00 */
[----:B------:R-:W4:Y:S01]  /*5870*/  LDS.128 R16, [R16+0x1c0] ;  /* 0x0001c00010107984 */ /* 0x000f220000000c00 */
[----:B-1----:R-:W-:Y:S01]  /*5880*/  ISETP.NE.AND P1, PT, R73, 0x1, PT ;  /* 0x000000014900780c */ /* 0x002fe20003f25270 */
[----:B--2---:R-:W-:Y:S01]  /*5890*/  VIADD R0, R0, 0x140 ;  /* 0x0000014000007836 */ /* 0x004fe20000000000 */
[----:B------:R-:W-:Y:S04]  /*58a0*/  ISETP.GE.AND P0, PT, R72, 0x1, PT ;  /* 0x000000014800780c */ /* 0x000fe80003f06270 */
[----:B------:R-:W1:Y:S01]  /*58b0*/  LDC.64 R10, c[0x0][0xb18] ;  /* 0x0002c600ff0a7b82 */ /* 0x000e620000000a00 */
[----:B------:R-:W-:Y:S01]  /*58c0*/  PRMT R0, RZ, 0x654, R0 ;  /* 0x00000654ff007816 */ /* 0x000fe20000000000 */
[----:B------:R-:W-:Y:S01]  /*58d0*/  @!PT LDS RZ, [RZ] ;  /* 0x00000000fffff984 */ /* 0x000fe20000000800 */
[----:B------:R-:W-:Y:S01]  /*58e0*/  @!PT LDS RZ, [RZ] ;  /* 0x00000000fffff984 */ /* 0x000fe20000000800 */
[----:B------:R-:W-:Y:S01]  /*58f0*/  @!PT LDS RZ, [RZ] ;  /* 0x00000000fffff984 */ /* 0x000fe20000000800 */
[----:B------:R-:W-:Y:S01]  /*5900*/  @!PT LDS RZ, [RZ] ;  /* 0x00000000fffff984 */ /* 0x000fe20000000800 */
[----:B------:R2:W-:Y:S06]  /*5910*/  MEMBAR.ALL.CTA ;  /* 0x0000000000007992 */ /* 0x0005ec0000008000 */
[----:B--2---:R-:W2:Y:S01]  /*5920*/  FENCE.VIEW.ASYNC.S ;  /* 0x00000000000073c6 */ /* 0x004ea20000000000 */
[----:B------:R-:W1:Y:S08]  /*5930*/  @!P1 LDC R14, c[0x0][0xb20] ;  /* 0x0002c800ff0e9b82 */ /* 0x000e700000000800 */
[----:B------:R-:W1:Y:S01]  /*5940*/  @!P1 LDC R9, c[0x0][0xb0c] ;  /* 0x0002c300ff099b82 */ /* 0x000e620000000800 */
[----:B--2---:R2:W-:Y:S01]  /*5950*/  SYNCS.ARRIVE.TRANS64.RED.A1T0 RZ, [R0+URZ], RZ ;  /* 0x000000ff00ff79a7 */ /* 0x0045e200081004ff */
[----:B----4-:R-:W-:Y:S04]  /*5960*/  LOP3.LUT P4, RZ, R18, 0x1, RZ, 0xc0, !PT ;  /* 0x0000000112ff7812 */ /* 0x010fe8000788c0ff */
[----:B------:R-:W-:Y:S09]  /*5970*/  P2R R198, PR, RZ, 0x10 ;  /* 0x00000010ffc67803 */ /* 0x000ff20000000000 */
[----:B------:R-:W-:Y:S02]  /*5980*/  @P4 MOV R77, R16 ;  /* 0x00000010004d4202 */ /* 0x000fe40000000f00 */
[----:B------:R-:W-:Y:S01]  /*5990*/  @P4 LOP3.LUT R75, R17, 0xffff, RZ, 0xc0, !PT ;  /* 0x0000ffff114b4812 */ /* 0x000fe200078ec0ff */
[----:B--23--:R-:W-:Y:S06]  /*59a0*/  @!P0 BRA `(.L_x_111) ;  /* 0x0000000000a48947 */ /* 0x00cfec0003800000 */
[----:B------:R-:W-:Y:S01]  /*59b0*/  IMAD.HI.U32 R23, R182, R71, RZ ;  /* 0x00000047b6177227 */ /* 0x000fe200078e00ff */
[----:B------:R-:W-:Y:S02]  /*59c0*/  ISETP.NE.AND P0, PT, R70, 0x1, PT ;  /* 0x000000014600780c */ /* 0x000fe40003f05270 */
[----:B------:R-:W-:Y:S01]  /*59d0*/  ISETP.NE.AND P2, PT, R72, 0x1, PT ;  /* 0x000000014800780c */ /* 0x000fe20003f45270 */
[----:B------:R-:W-:Y:S01]  /*59e0*/  IMAD.HI.U32 R22, R181, R172, RZ ;  /* 0x000000acb5167227 */ /* 0x000fe200078e00ff */
[----:B------:R-:W-:Y:S02]  /*59f0*/  SHF.R.U32.HI R23, RZ, R178, R23 ;  /* 0x000000b2ff177219 */ /* 0x000fe40000011617 */
[----:B------:R-:W-:Y:S01]  /*5a00*/  ISETP.NE.AND P3, PT, R74, 0x1, PT ;  /* 0x000000014a00780c */ /* 0x000fe20003f65270 */
[----:B------:R-:W-:Y:S01]  /*5a10*/  IMAD.HI.U32 R26, R77, R172, RZ ;  /* 0x000000ac4d1a7227 */ /* 0x000fe200078e00ff */
[----:B------:R-:W-:Y:S02]  /*5a20*/  SHF.R.U32.HI R22, RZ, R173, R22 ;  /* 0x000000adff167219 */ /* 0x000fe40000011616 */
[----:B------:R-:W-:Y:S01]  /*5a30*/  SEL R3, R182, R23, !P0 ;  /* 0x00000017b6037207 */ /* 0x000fe20004000000 */
[----:B------:R-:W-:Y:S01]  /*5a40*/  IMAD.HI.U32 R23, R75, R71, RZ ;  /* 0x000000474b177227 */ /* 0x000fe200078e00ff */
[----:B------:R-:W-:Y:S02]  /*5a50*/  SEL R7, R181, R22, !P3 ;  /* 0x00000016b5077207 */ /* 0x000fe40005800000 */
[----:B------:R-:W-:Y:S01]  /*5a60*/  SHF.R.U32.HI R26, RZ, R173, R26 ;  /* 0x000000adff1a7219 */ /* 0x000fe2000001161a */
[-C--:B------:R-:W-:Y:S04]  /*5a70*/  IMAD.HI.U32 R22, R3, R68.reuse, RZ ;  /* 0x0000004403167227 */ /* 0x080fe800078e00ff */
[----:B------:R-:W-:Y:S01]  /*5a80*/  IMAD.HI.U32 R24, R7, R68, RZ ;  /* 0x0000004407187227 */ /* 0x000fe200078e00ff */
[-C--:B------:R-:W-:Y:S02]  /*5a90*/  @P2 SHF.R.U32.HI R3, RZ, R69.reuse, R22 ;  /* 0x00000045ff032219 */ /* 0x080fe40000011616 */
[----:B------:R-:W-:Y:S02]  /*5aa0*/  SHF.R.U32.HI R22, RZ, R178, R23 ;  /* 0x000000b2ff167219 */ /* 0x000fe40000011617 */
[----:B------:R-:W-:Y:S01]  /*5ab0*/  @P2 SHF.R.U32.HI R7, RZ, R69, R24 ;  /* 0x00000045ff072219 */ /* 0x000fe20000011618 */
[C---:B------:R-:W-:Y:S01]  /*5ac0*/  IMAD R2, R72.reuse, R3, RZ ;  /* 0x0000000348027224 */ /* 0x040fe200078e02ff */
[----:B------:R-:W-:Y:S02]  /*5ad0*/  SEL R5, R75, R22, !P0 ;  /* 0x000000164b057207 */ /* 0x000fe40004000000 */
[----:B------:R-:W-:Y:S01]  /*5ae0*/  SEL R3, R77, R26, !P3 ;  /* 0x0000001a4d037207 */ /* 0x000fe20005800000 */
[----:B------:R-:W-:Y:S01]  /*5af0*/  IMAD R4, R72, R7, RZ ;  /* 0x0000000748047224 */ /* 0x000fe200078e02ff */
[C---:B------:R-:W-:Y:S01]  /*5b00*/  ISETP.GE.AND P0, PT, R5.reuse, R2, PT ;  /* 0x000000020500720c */ /* 0x040fe20003f06270 */
[----:B------:R-:W-:Y:S03]  /*5b10*/  IMAD.HI.U32 R6, R5, R68, RZ ;  /* 0x0000004405067227 */ /* 0x000fe600078e00ff */
[----:B------:R-:W-:Y:S01]  /*5b20*/  ISETP.GE.OR P0, PT, R3, R4, P0 ;  /* 0x000000040300720c */ /* 0x000fe20000706670 */
[----:B------:R-:W-:Y:S01]  /*5b30*/  IMAD.MOV R4, RZ, RZ, -R3 ;  /* 0x000000ffff047224 */ /* 0x000fe200078e0a03 */
[-C--:B------:R-:W-:Y:S03]  /*5b40*/  SHF.R.U32.HI R6, RZ, R69.reuse, R6 ;  /* 0x00000045ff067219 */ /* 0x080fe60000011606 */
[----:B------:R-:W-:Y:S01]  /*5b50*/  IMAD R77, R74, R4, R77 ;  /* 0x000000044a4d7224 */ /* 0x000fe200078e024d */
[----:B------:R-:W-:Y:S05]  /*5b60*/  SEL R15, R5, R6, !P2 ;  /* 0x00000006050f7207 */ /* 0x000fea0005000000 */
[----:B------:R-:W-:Y:S02]  /*5b70*/  IMAD.MOV R6, RZ, RZ, -R15 ;  /* 0x000000ffff067224 */ /* 0x000fe400078e0a0f */
[C---:B------:R-:W-:Y:S04]  /*5b80*/  @!P0 IMAD.HI.U32 R2, R3.reuse, R68, RZ ;  /* 0x0000004403028227 */ /* 0x040fe800078e00ff */
[----:B------:R-:W-:Y:S01]  /*5b90*/  IMAD R6, R72, R6, R5 ;  /* 0x0000000648067224 */ /* 0x000fe200078e0205 */
[----:B------:R-:W-:Y:S04]  /*5ba0*/  @!P0 SHF.R.U32.HI R2, RZ, R69, R2 ;  /* 0x00000045ff028219 */ /* 0x000fe80000011602 */
[----:B------:R-:W-:Y:S02]  /*5bb0*/  @!P0 SEL R0, R3, R2, !P2 ;  /* 0x0000000203008207 */ /* 0x000fe40005000000 */
[----:B------:R-:W-:Y:S02]  /*5bc0*/  IADD3 R2, PT, PT, -R5, RZ, RZ ;  /* 0x000000ff05027210 */ /* 0x000fe40007ffe1ff */
[----:B------:R-:W-:Y:S01]  /*5bd0*/  @!P0 IADD3 R8, PT, PT, R15, -R0, RZ ;  /* 0x800000000f088210 */ /* 0x000fe20007ffe0ff */
[----:B------:R-:W-:Y:S02]  /*5be0*/  @!P0 IMAD R0, R7, R6, R0 ;  /* 0x0000000607008224 */ /* 0x000fe400078e0200 */
[----:B------:R-:W-:Y:S02]  /*5bf0*/  IMAD R75, R70, R2, R75 ;  /* 0x00000002464b7224 */ /* 0x000fe400078e024b */
[----:B------:R-:W-:Y:S02]  /*5c00*/  @!P0 IMAD R5, R8, R72, R3 ;  /* 0x0000004808058224 */ /* 0x000fe400078e0203 */
[----:B------:R-:W-:Y:S04]  /*5c10*/  @!P0 IMAD.MOV.U32 R3, RZ, RZ, R0 ;  /* 0x000000ffff038224 */ /* 0x000fe800078e0000 */
[----:B------:R-:W-:Y:S02]  /*5c20*/  IMAD R77, R3, R74, R77 ;  /* 0x0000004a034d7224 */ /* 0x000fe400078e024d */
[----:B------:R-:W-:Y:S07]  /*5c30*/  IMAD R75, R5, R70, R75 ;  /* 0x00000046054b7224 */ /* 0x000fee00078e024b */
.L_x_111:
[----:B-1----:R-:W-:Y:S01]  /*5c40*/  @!P1 ISETP.NE.AND P0, PT, R10, 0x1, PT ;  /* 0x000000010a00980c */ /* 0x002fe20003f05270 */
[----:B------:R-:W-:Y:S01]  /*5c50*/  @!P1 IMAD.HI.U32 R0, R77, R12, RZ ;  /* 0x0000000c4d009227 */ /* 0x000fe200078e00ff */
[----:B------:R-:W-:Y:S01]  /*5c60*/  @!P1 ISETP.NE.AND P2, PT, R9, 0x1, PT ;  /* 0x000000010900980c */ /* 0x000fe20003f45270 */
[----:B------:R-:W-:Y:S01]  /*5c70*/  ULOP3.LUT UP0, URZ, UR46, 0x1b0, URZ, 0xc0, !UPT ;  /* 0x000001b02eff7892 */ /* 0x000fe2000f80c0ff */
[----:B------:R-:W-:Y:S01]  /*5c80*/  R2UR UR42, R21 ;  /* 0x00000000152a72ca */ /* 0x000fe200000e0000 */
[----:B------:R-:W-:Y:S01]  /*5c90*/  @!P1 IMAD.HI.U32 R3, R75, R11, RZ ;  /* 0x0000000b4b039227 */ /* 0x000fe200078e00ff */
[----:B------:R-:W-:Y:S02]  /*5ca0*/  @!P1 SHF.R.U32.HI R0, RZ, R13, R0 ;  /* 0x0000000dff009219 */ /* 0x000fe40000011600 */
[----:B------:R-:W-:Y:S01]  /*5cb0*/  R2UR UR41, R20 ;  /* 0x00000000142972ca */ /* 0x000fe200000e0000 */
[----:B------:R-:W-:Y:S01]  /*5cc0*/  VIADD R200, R200, 0x1 ;  /* 0x00000001c8c87836 */ /* 0x000fe20000000000 */
[----:B------:R-:W-:Y:S02]  /*5cd0*/  @!P1 SHF.R.U32.HI R2, RZ, R14, R3 ;  /* 0x0000000eff029219 */ /* 0x000fe40000011603 */
[----:B------:R-:W-:Y:S02]  /*5ce0*/  @!P1 SEL R3, R77, R0, !P2 ;  /* 0x000000004d039207 */ /* 0x000fe40005000000 */
[----:B------:R-:W-:Y:S02]  /*5cf0*/  @!P1 SEL R2, R75, R2, !P0 ;  /* 0x000000024b029207 */ /* 0x000fe40004000000 */
[----:B------:R-:W-:Y:S01]  /*5d00*/  @P4 SHF.R.U32.HI R183, RZ, 0x10, R17 ;  /* 0x00000010ffb74819 */ /* 0x000fe20000011611 */
[----:B------:R-:W-:Y:S02]  /*5d10*/  USHF.L.U32 UR42, UR42, 0x7, URZ ;  /* 0x000000072a2a7899 */ /* 0x000fe400080006ff */
[----:B------:R-:W-:Y:S02]  /*5d20*/  @!P1 IMAD.IADD R0, R2, 0x1, -R3 ;  /* 0x0000000102009824 */ /* 0x000fe400078e0a03 */
[----:B------:R-:W-:Y:S01]  /*5d30*/  @!P1 IMAD.IADD R2, R3, 0x1, -R2 ;  /* 0x0000000103029824 */ /* 0x000fe200078e0a02 */
[----:B------:R-:W-:Y:S01]  /*5d40*/  USHF.L.U32 UR41, UR41, 0x7, URZ ;  /* 0x0000000729297899 */ /* 0x000fe200080006ff */
[----:B------:R-:W-:Y:S02]  /*5d50*/  @!P1 IMAD R77, R0, R9, R77 ;  /* 0x00000009004d9224 */ /* 0x000fe400078e024d */
[----:B------:R-:W-:Y:S01]  /*5d60*/  @!P1 IMAD R75, R2, R10, R75 ;  /* 0x0000000a024b9224 */ /* 0x000fe200078e024b */
[----:B------:R-:W-:Y:S08]  /*5d70*/  BRA.U !UP0, `(.L_x_112) ;  /* 0x0000000108407547 */ /* 0x000ff0000b800000 */
[----:B------:R-:W1:Y:S01]  /*5d80*/  LDCU.64 UR8, c[0x4][0x80] ;  /* 0x01001000ff0877ac */ /* 0x000e620008000a00 */
[----:B------:R-:W-:Y:S01]  /*5d90*/  MOV R3, 0x0 ;  /* 0x0000000000037802 */ /* 0x000fe20000000f00 */
[----:B------:R-:W-:Y:S02]  /*5da0*/  HFMA2 R12, -RZ, RZ, 0, 5.9604644775390625e-08 ;  /* 0x00000001ff0c7431 */ /* 0x000fe400000001ff */
[----:B------:R-:W-:Y:S02]  /*5db0*/  IMAD.MOV.U32 R8, RZ, RZ, 0x70 ;  /* 0x00000070ff087424 */ /* 0x000fe400078e00ff */
[----:B------:R-:W-:Y:S01]  /*5dc0*/  IMAD.MOV.U32 R13, RZ, RZ, RZ ;  /* 0x000000ffff0d7224 */ /* 0x000fe200078e00ff */
[----:B------:R-:W2:Y:S01]  /*5dd0*/  LDCU.64 UR6, c[0x4][0x88] ;  /* 0x01001100ff0677ac */ /* 0x000ea20008000a00 */
[----:B------:R-:W3:Y:S01]  /*5de0*/  LDC.64 R2, c[0x4][R3] ;  /* 0x0100000003027b82 */ /* 0x000ee20000000a00 */
[----:B------:R-:W4:Y:S01]  /*5df0*/  LDCU.64 UR4, c[0x4][0x8] ;  /* 0x01000100ff0477ac */ /* 0x000f220008000a00 */
[----:B-1----:R-:W-:Y:S01]  /*5e00*/  MOV R5, UR9 ;  /* 0x0000000900057c02 */ /* 0x002fe20008000f00 */
[----:B------:R-:W-:Y:S01]  /*5e10*/  IMAD.U32 R4, RZ, RZ, UR8 ;  /* 0x00000008ff047e24 */ /* 0x000fe2000f8e00ff */
[----:B--2---:R-:W-:Y:S01]  /*5e20*/  MOV R7, UR7 ;  /* 0x0000000700077c02 */ /* 0x004fe20008000f00 */
[----:B------:R-:W-:Y:S01]  /*5e30*/  IMAD.U32 R6, RZ, RZ, UR6 ;  /* 0x00000006ff067e24 */ /* 0x000fe2000f8e00ff */
[----:B----4-:R-:W-:Y:S01]  /*5e40*/  MOV R11, UR5 ;  /* 0x00000005000b7c02 */ /* 0x010fe20008000f00 */
[----:B------:R-:W-:Y:S02]  /*5e50*/  IMAD.U32 R10, RZ, RZ, UR4 ;  /* 0x00000004ff0a7e24 */ /* 0x000fe4000f8e00ff */
[----:B------:R-:W-:Y:S07]  /*5e60*/  LEPC R20, `(.L_x_112) ;  /* 0x000000001014794e */ /* 0x000fee0000000000 */
[----:B---3-5:R-:W-:Y:S05]  /*5e70*/  CALL.ABS.NOINC R2 ;  /* 0x0000000002007343 */ /* 0x028fea0003c00000 */
.L_x_112:
[----:B------:R-:W-:Y:S01]  /*5e80*/  LOP3.LUT P0, RZ, R196, 0x1b0, RZ, 0xc0, !PT ;  /* 0x000001b0c4ff7812 */ /* 0x000fe2000780c0ff */
[----:B------:R-:W-:Y:S11]  /*5e90*/  BSSY.RECONVERGENT B6, `(.L_x_113) ;  /* 0x0000013000067945 */ /* 0x000ff60003800200 */
[----:B------:R-:W-:Y:S01]  /*5ea0*/  @!UPT UIADD3 URZ, UPT, UPT, URZ, URZ, URZ ;  /* 0x000000fffffff290 */ /* 0x000fe2000fffe0ff */
[----:B------:R-:W-:Y:S05]  /*5eb0*/  @!P0 BRA `(.L_x_114) ;  /* 0x0000000000408947 */ /* 0x000fea0003800000 */
        /* <DEDUP_REMOVED lines=16> */
.L_x_114:
[----:B------:R-:W-:Y:S05]  /*5fc0*/  BSYNC.RECONVERGENT B6 ;  /* 0x0000000000067941 */ /* 0x000fea0003800200 */
.L_x_113:
[----:B------:R-:W-:Y:S02]  /*5fd0*/  ISETP.NE.U32.AND P4, PT, R170, RZ, PT ;  /* 0x000000ffaa00720c */ /* 0x000fe40003f85070 */
[----:B------:R-:W-:Y:S02]  /*5fe0*/  ISETP.NE.U32.AND P1, PT, R166, RZ, PT ;  /* 0x000000ffa600720c */ /* 0x000fe40003f25070 */
[----:B------:R-:W-:Y:S02]  /*5ff0*/  ISETP.NE.AND.EX P4, PT, R171, RZ, PT, P4 ;  /* 0x000000ffab00720c */ /* 0x000fe40003f85340 */
[----:B------:R-:W-:Y:S02]  /*6000*/  PLOP3.LUT P0, PT, PT, PT, PT, 0x8, 0x80 ;  /* 0x000000000080781c */ /* 0x000fe40003f0e170 */
[----:B------:R-:W-:Y:S02]  /*6010*/  ISETP.NE.AND.EX P1, PT, R167, RZ, PT, P1 ;  /* 0x000000ffa700720c */ /* 0x000fe40003f25310 */
[----:B------:R-:W-:Y:S02]  /*6020*/  P2R R184, PR, RZ, 0x1 ;  /* 0x00000001ffb87803 */ /* 0x000fe40000000000 */
[----:B------:R-:W-:Y:S05]  /*6030*/  LEA R0, R189, UR47, 0x3 ;  /* 0x0000002fbd007c11 */ /* 0x000fea000f8e18ff */
[----:B------:R-:W-:Y:S05]  /*6040*/  @!P4 BRA `(.L_x_115) ;  /* 0x00000000002cc947 */ /* 0x000fea0003800000 */
[----:B------:R-:W-:Y:S01]  /*6050*/  ISETP.NE.U32.AND P0, PT, R168, RZ, PT ;  /* 0x000000ffa800720c */ /* 0x000fe20003f05070 */
[----:B------:R-:W-:Y:S03]  /*6060*/  IMAD.MOV.U32 R175, RZ, RZ, 0x1 ;  /* 0x00000001ffaf7424 */ /* 0x000fe600078e00ff */
[----:B------:R-:W-:Y:S11]  /*6070*/  ISETP.NE.AND.EX P0, PT, R169, RZ, PT, P0 ;  /* 0x000000ffa900720c */ /* 0x000ff60003f05300 */
[----:B------:R-:W-:Y:S02]  /*6080*/  @!UPT UIADD3 URZ, UPT, UPT, URZ, URZ, URZ ;  /* 0x000000fffffff290 */ /* 0x000fe4000fffe0ff */
[----:B------:R-:W1:Y:S01]  /*6090*/  @P0 LDC.64 R4, c[0x0][0x888] ;  /* 0x00022200ff040b82 */ /* 0x000e620000000a00 */
[----:B------:R-:W-:Y:S04]  /*60a0*/  @P0 IMAD R2, R170, UR36, RZ ;  /* 0x00000024aa020c24 */ /* 0x000fe8000f8e02ff */
[----:B-1----:R-:W-:Y:S04]  /*60b0*/  @P0 IMAD.WIDE R4, R2, 0x4, R4 ;  /* 0x0000000402040825 */ /* 0x002fe800078e0204 */
[----:B------:R-:W-:Y:S01]  /*60c0*/  HFMA2 R2, -RZ, RZ, 0, 5.9604644775390625e-08 ;  /* 0x00000001ff027431 */ /* 0x000fe200000001ff */
[----:B-----5:R1:W5:Y:S04]  /*60d0*/  @P0 LDG.E R81, desc[UR44][R4.64] ;  /* 0x0000002c04510981 */ /* 0x020368000c1e1900 */
[----:B------:R-:W-:Y:S01]  /*60e0*/  @!P0 PRMT R175, R2, 0x7610, R175 ;  /* 0x0000761002af8816 */ /* 0x000fe200000000af */
[----:B-1----:R-:W2:Y:S06]  /*60f0*/  @!P0 LDC R81, c[0x0][0x880] ;  /* 0x00022000ff518b82 */ /* 0x002eac0000000800 */
.L_x_115:
[----:B------:R-:W-:Y:S05]  /*6100*/  @!P1 BRA `(.L_x_116) ;  /* 0x0000000000209947 */ /* 0x000fea0003800000 */
[----:B------:R-:W-:Y:S04]  /*6110*/  ISETP.NE.U32.AND P0, PT, R164, RZ, PT ;  /* 0x000000ffa400720c */ /* 0x000fe80003f05070 */
[----:B------:R-:W-:Y:S11]  /*6120*/  ISETP.NE.AND.EX P0, PT, R165, RZ, PT, P0 ;  /* 0x000000ffa500720c */ /* 0x000ff60003f05300 */
[----:B------:R-:W-:Y:S02]  /*6130*/  @!UPT UIADD3 URZ, UPT, UPT, URZ, URZ, URZ ;  /* 0x000000fffffff290 */ /* 0x000fe4000fffe0ff */
[----:B------:R-:W1:Y:S01]  /*6140*/  @P0 LDC.64 R4, c[0x0][0x8a8] ;  /* 0x00022a00ff040b82 */ /* 0x000e620000000a00 */
[----:B------:R-:W-:Y:S04]  /*6150*/  @P0 IMAD R2, R166, UR36, RZ ;  /* 0x00000024a6020c24 */ /* 0x000fe8000f8e02ff */
[----:B-1----:R-:W-:Y:S05]  /*6160*/  @P0 IMAD.WIDE R4, R2, 0x4, R4 ;  /* 0x0000000402040825 */ /* 0x002fea00078e0204 */
[----:B-----5:R1:W5:Y:S02]  /*6170*/  @P0 LDG.E R78, desc[UR44][R4.64] ;  /* 0x0000002c044e0981 */ /* 0x020364000c1e1900 */
[----:B-1----:R-:W3:Y:S02]  /*6180*/  @!P0 LDC R78, c[0x0][0x8a0] ;  /* 0x00022800ff4e8b82 */ /* 0x002ee40000000800 */
.L_x_116:
[----:B------:R-:W-:Y:S01]  /*6190*/  UISETP.NE.AND UP0, UPT, UR48, URZ, UPT ;  /* 0x000000ff3000728c */ /* 0x000fe2000bf05270 */
[----:B------:R-:W-:Y:S08]  /*61a0*/  ISETP.NE.AND P6, PT, R184, RZ, PT ;  /* 0x000000ffb800720c */ /* 0x000ff00003fc5270 */
[----:B------:R-:W-:Y:S05]  /*61b0*/  BRA.U !UP0, `(.L_x_117) ;  /* 0x0000000108407547 */ /* 0x000fea000b800000 */
[----:B------:R-:W-:Y:S02]  /*61c0*/  ISETP.NE.U32.AND P0, PT, R170, RZ, PT ;  /* 0x000000ffaa00720c */ /* 0x000fe40003f05070 */
[----:B------:R-:W-:Y:S02]  /*61d0*/  PLOP3.LUT P1, PT, PT, PT, PT, 0x80, 0x8 ;  /* 0x000000000008781c */ /* 0x000fe40003f2f070 */
[----:B------:R-:W-:Y:S11]  /*61e0*/  ISETP.NE.AND.EX P0, PT, R171, RZ, PT, P0 ;  /* 0x000000ffab00720c */ /* 0x000ff60003f05300 */
[----:B------:R-:W-:Y:S02]  /*61f0*/  @!UPT UIADD3 URZ, UPT, UPT, URZ, URZ, URZ ;  /* 0x000000fffffff290 */ /* 0x000fe4000fffe0ff */
[----:B------:R-:W-:Y:S01]  /*6200*/  @P0 LOP3.LUT P2, RZ, R175, 0xff, RZ, 0xc0, !PT ;  /* 0x000000ffafff0812 */ /* 0x000fe2000784c0ff */
[----:B------:R-:W1:Y:S01]  /*6210*/  @P0 LDC.64 R2, c[0x0][0x888] ;  /* 0x00022200ff020b82 */ /* 0x000e620000000a00 */
[C---:B--2--5:R-:W-:Y:S02]  /*6220*/  @!P0 FSETP.EQ.AND P6, PT, R81.reuse, RZ, PT ;  /* 0x000000ff5100820b */ /* 0x064fe40003fc2000 */
[----:B------:R-:W-:Y:S02]  /*6230*/  @P0 PLOP3.LUT P1, PT, P2, PT, PT, 0x80, 0x8 ;  /* 0x000000000008081c */ /* 0x000fe4000172f070 */
[----:B------:R-:W-:Y:S02]  /*6240*/  @P0 FSETP.NEU.AND P2, PT, R81, RZ, PT ;  /* 0x000000ff5100020b */ /* 0x000fe40003f4d000 */
[----:B-1----:R-:W-:Y:S02]  /*6250*/  @P0 ISETP.NE.U32.AND P3, PT, R2, RZ, PT ;  /* 0x000000ff0200020c */ /* 0x002fe40003f65070 */
[----:B------:R-:W-:Y:S02]  /*6260*/  @P0 SEL R2, RZ, 0xffffffff, P2 ;  /* 0xffffffffff020807 */ /* 0x000fe40001000000 */
[----:B------:R-:W-:Y:S05]  /*6270*/  @P0 ISETP.NE.AND.EX P3, PT, R3, RZ, PT, P3 ;  /* 0x000000ff0300020c */ /* 0x000fea0003f65330 */
[----:B------:R-:W-:Y:S04]  /*6280*/  @!P1 SEL R2, RZ, 0xffffffff, P3 ;  /* 0xffffffffff029807 */ /* 0x000fe80001800000 */
[----:B------:R-:W-:Y:S04]  /*6290*/  @P0 LOP3.LUT R2, R2, 0x1, RZ, 0xc0, !PT ;  /* 0x0000000102020812 */ /* 0x000fe800078ec0ff */
[----:B------:R-:W-:Y:S04]  /*62a0*/  @P0 ISETP.EQ.U32.AND P6, PT, R2, 0x1, PT ;  /* 0x000000010200080c */ /* 0x000fe80003fc2070 */
[----:B------:R-:W-:Y:S09]  /*62b0*/  P2R R184, PR, RZ, 0x40 ;  /* 0x00000040ffb87803 */ /* 0x000ff20000000000 */
.L_x_117:
[----:B------:R-:W-:Y:S01]  /*62c0*/  @!P6 SHF.L.U32 R5, R188, 0x1f, RZ ;  /* 0x0000001fbc05e819 */ /* 0x000fe200000006ff */
[----:B------:R-:W-:Y:S01]  /*62d0*/  BSSY B1, `(.L_x_118) ;  /* 0x0000042000017945 */ /* 0x000fe20003800000 */
[C---:B------:R-:W-:Y:S01]  /*62e0*/  LEA R199, R76.reuse, UR47, 0x3 ;  /* 0x0000002f4cc77c11 */ /* 0x040fe2000f8e18ff */
[----:B------:R-:W-:Y:S01]  /*62f0*/  IMAD.MOV.U32 R212, RZ, RZ, 0x1 ;  /* 0x00000001ffd47424 */ /* 0x000fe200078e00ff */
[----:B------:R-:W1:Y:S01]  /*6300*/  @!P6 SYNCS.PHASECHK.TRANS64.TRYWAIT P1, [R0+URZ+0x100], R5 ;  /* 0x000100050000e5a7 */ /* 0x000e6200080211ff */
[----:B------:R-:W-:Y:S01]  /*6310*/  SHF.L.U32 R2, R191, 0x1f, RZ ;  /* 0x0000001fbf027819 */ /* 0x000fe200000006ff */
[----:B------:R-:W-:Y:S01]  /*6320*/  IMAD R80, R76, 0x80, R79 ;  /* 0x000000804c507824 */ /* 0x000fe200078e024f */
[----:B------:R-:W-:Y:S02]  /*6330*/  ISETP.NE.U32.AND P2, PT, RZ, UR38, PT ;  /* 0x00000026ff007c0c */ /* 0x000fe4000bf45070 */
[----:B------:R-:W-:Y:S02]  /*6340*/  CS2R R162, SRZ ;  /* 0x0000000000a27805 */ /* 0x000fe4000001ff00 */
[----:B--2--5:R-:W-:Y:S02]  /*6350*/  FSETP.NEU.AND P3, PT, R81, RZ, PT ;  /* 0x000000ff5100720b */ /* 0x024fe40003f6d000 */
[----:B------:R-:W-:Y:S02]  /*6360*/  CS2R R160, SRZ ;  /* 0x0000000000a07805 */ /* 0x000fe4000001ff00 */
[----:B------:R-:W-:Y:S02]  /*6370*/  ISETP.NE.AND.EX P2, PT, RZ, UR39, PT, P2 ;  /* 0x00000027ff007c0c */ /* 0x000fe4000bf45320 */
[----:B------:R-:W-:Y:S02]  /*6380*/  CS2R R158, SRZ ;  /* 0x00000000009e7805 */ /* 0x000fe4000001ff00 */
[----:B------:R-:W-:Y:S02]  /*6390*/  SEL R3, RZ, 0xffffffff, P3 ;  /* 0xffffffffff037807 */ /* 0x000fe40001800000 */
[----:B------:R-:W-:Y:S02]  /*63a0*/  CS2R R156, SRZ ;  /* 0x00000000009c7805 */ /* 0x000fe4000001ff00 */
[----:B------:R-:W-:Y:S02]  /*63b0*/  SEL R4, RZ, 0xffffffff, P2 ;  /* 0xffffffffff047807 */ /* 0x000fe40001000000 */
[----:B------:R-:W-:Y:S02]  /*63c0*/  CS2R R154, SRZ ;  /* 0x00000000009a7805 */ /* 0x000fe4000001ff00 */
[----:B------:R-:W-:Y:S02]  /*63d0*/  LOP3.LUT P2, RZ, R175, 0xff, RZ, 0xc0, !PT ;  /* 0x000000ffafff7812 */ /* 0x000fe4000784c0ff */
[----:B------:R-:W-:Y:S02]  /*63e0*/  CS2R R152, SRZ ;  /* 0x0000000000987805 */ /* 0x000fe4000001ff00 */
[----:B------:R-:W-:Y:S01]  /*63f0*/  CS2R R150, SRZ ;  /* 0x0000000000967805 */ /* 0x000fe2000001ff00 */
[----:B------:R2:W4:Y:S01]  /*6400*/  SYNCS.PHASECHK.TRANS64.TRYWAIT P0, [R199+URZ+0x150], R2 ;  /* 0x00015002c70075a7 */ /* 0x00052200080011ff */
[----:B------:R-:W-:Y:S02]  /*6410*/  @P4 SEL R3, R4, R3, !P2 ;  /* 0x0000000304034207 */ /* 0x000fe40005000000 */
[----:B------:R-:W-:Y:S02]  /*6420*/  CS2R R148, SRZ ;  /* 0x0000000000947805 */ /* 0x000fe4000001ff00 */
[----:B------:R-:W-:Y:S04]  /*6430*/  LOP3.LUT R3, R3, 0x1, RZ, 0xc0, !PT ;  /* 0x0000000103037812 */ /* 0x000fe800078ec0ff */
[----:B------:R-:W-:Y:S04]  /*6440*/  ISETP.NE.U32.AND P5, PT, R3, 0x1, PT ;  /* 0x000000010300780c */ /* 0x000fe80003fa5070 */
[----:B------:R-:W-:Y:S02]  /*6450*/  P2R R213, PR, RZ, 0x20 ;  /* 0x00000020ffd57803 */ /* 0x000fe40000000000 */
[----:B-1----:R-:W-:Y:S01]  /*6460*/  @!P6 SEL R212, RZ, 0x1, !P1 ;  /* 0x00000001ffd4e807 */ /* 0x002fe20004800000 */
[----:B--2---:R-:W-:Y:S06]  /*6470*/  @P6 BRA `(.L_x_119) ;  /* 0x00000000009c6947 */ /* 0x004fec0003800000 */
[----:B------:R-:W-:Y:S01]  /*6480*/  @P5 IMAD R6, R189, 0x2000, R194 ;  /* 0x00002000bd065824 */ /* 0x000fe200078e02c2 */
[----:B------:R-:W-:Y:S01]  /*6490*/  ISETP.NE.AND P1, PT, R212, RZ, PT ;  /* 0x000000ffd400720c */ /* 0x000fe20003f25270 */
[----:B------:R-:W-:Y:S01]  /*64a0*/  BSSY B0, `(.L_x_120) ;  /* 0x0000010000007945 */ /* 0x000fe20003800000 */
[----:B------:R-:W-:Y:S01]  /*64b0*/  CS2R R150, SRZ ;  /* 0x0000000000967805 */ /* 0x000fe2000001ff00 */
[--C-:B------:R-:W-:Y:S01]  /*64c0*/  @P5 IMAD R7, R195, -0x10, R6.reuse ;  /* 0xfffffff0c3075824 */ /* 0x100fe200078e0206 */
[----:B------:R-:W-:Y:S01]  /*64d0*/  CS2R R148, SRZ ;  /* 0x0000000000947805 */ /* 0x000fe2000001ff00 */
[----:B------:R-:W-:Y:S01]  /*64e0*/  @P5 IMAD R5, R193, -0x10, R6 ;  /* 0xfffffff0c1055824 */ /* 0x000fe200078e0206 */
[----:B------:R-:W-:Y:S01]  /*64f0*/  CS2R R158, SRZ ;  /* 0x00000000009e7805 */ /* 0x000fe2000001ff00 */
[----:B------:R-:W-:Y:S01]  /*6500*/  @P5 IMAD R4, R192, 0x10, R7 ;  /* 0x00000010c0045824 */ /* 0x000fe200078e0207 */
[----:B------:R-:W-:Y:S02]  /*6510*/  CS2R R156, SRZ ;  /* 0x00000000009c7805 */ /* 0x000fe4000001ff00 */
[----:B------:R-:W-:Y:S02]  /*6520*/  CS2R R154, SRZ ;  /* 0x00000000009a7805 */ /* 0x000fe4000001ff00 */
[----:B------:R-:W-:Y:S02]  /*6530*/  CS2R R152, SRZ ;  /* 0x0000000000987805 */ /* 0x000fe4000001ff00 */
[----:B------:R-:W-:Y:S02]  /*6540*/  CS2R R162, SRZ ;  /* 0x0000000000a27805 */ /* 0x000fe4000001ff00 */
[----:B------:R-:W-:Y:S01]  /*6550*/  CS2R R160, SRZ ;  /* 0x0000000000a07805 */ /* 0x000fe2000001ff00 */
[----:B------:R-:W-:Y:S06]  /*6560*/  @P1 BRA `(.L_x_121) ;  /* 0x00000000000c1947 */ /* 0x000fec0003800000 */
[----:B------:R-:W-:Y:S04]  /*6570*/  SHF.L.U32 R3, R188, 0x1f, RZ ;  /* 0x0000001fbc037819 */ /* 0x000fe800000006ff */
[----:B------:R-:W1:Y:S02]  /*6580*/  SYNCS.PHASECHK.TRANS64.TRYWAIT P1, [R0+URZ+0x100], R3 ;  /* 0x00010003000075a7 */ /* 0x000e6400080211ff */
[----:B-1----:R-:W-:Y:S05]  /*6590*/  @!P1 BRA `(.L_x_122) ;  /* 0x00000038008c9947 */ /* 0x002fea0003800000 */
.L_x_121:
[----:B------:R-:W-:Y:S05]  /*65a0*/  BSYNC B0 ;  /* 0x0000000000007941 */ /* 0x000fea0003800000 */
.L_x_120:
[----:B------:R-:W-:Y:S01]  /*65b0*/  ISETP.NE.AND P1, PT, R213, RZ, PT ;  /* 0x000000ffd500720c */ /* 0x000fe20003f25270 */
[----:B-1----:R-:W-:Y:S02]  /*65c0*/  VIADD R3, R0, 0x110 ;  /* 0x0000011000037836 */ /* 0x002fe40000000000 */
[----:B------:R-:W-:Y:S02]  /*65d0*/  IMAD.U32 R0, RZ, RZ, UR37 ;  /* 0x00000025ff007e24 */ /* 0x000fe4000f8e00ff */
[----:B------:R-:W-:Y:S03]  /*65e0*/  VIADD R189, R189, 0x1 ;  /* 0x00000001bdbd7836 */ /* 0x000fe60000000000 */
[----:B------:R-:W-:Y:S05]  /*65f0*/  PRMT R0, R0, 0x654, R3 ;  /* 0x0000065400007816 */ /* 0x000fea0000000003 */
[----:B------:R1:W2:Y:S04]  /*6600*/  @P1 LDS.128 R148, [R6] ;  /* 0x0000000006941984 */ /* 0x0002a80000000c00 */
[----:B------:R1:W1:Y:S04]  /*6610*/  @P1 LDS.128 R156, [R5+0x20] ;  /* 0x00002000059c1984 */ /* 0x0002680000000c00 */
[----:B------:R1:W1:Y:S04]  /*6620*/  @P1 LDS.128 R152, [R7+0x10] ;  /* 0x0000100007981984 */ /* 0x0002680000000c00 */
[----:B------:R1:W1:Y:S01]  /*6630*/  @P1 LDS.128 R160, [R4+0x10] ;  /* 0x0000100004a01984 */ /* 0x0002620000000c00 */
[C---:B------:R-:W-:Y:S01]  /*6640*/  ISETP.NE.AND P1, PT, R189.reuse, 0x2, PT ;  /* 0x00000002bd00780c */ /* 0x040fe20003f25270 */
[----:B------:R-:W-:Y:S01]  /*6650*/  @!PT LDS RZ, [RZ] ;  /* 0x00000000fffff984 */ /* 0x000fe20000000800 */
[----:B------:R-:W-:Y:S01]  /*6660*/  @!PT LDS RZ, [RZ] ;  /* 0x00000000fffff984 */ /* 0x000fe20000000800 */
[----:B------:R-:W-:Y:S01]  /*6670*/  @!PT LDS RZ, [RZ] ;  /* 0x00000000fffff984 */ /* 0x000fe20000000800 */
[----:B------:R-:W-:Y:S01]  /*6680*/  @!PT LDS RZ, [RZ] ;  /* 0x00000000fffff984 */ /* 0x000fe20000000800 */
[----:B------:R5:W-:Y:S06]  /*6690*/  MEMBAR.ALL.CTA ;  /* 0x0000000000007992 */ /* 0x000bec0000008000 */
[----:B-----5:R-:W5:Y:S01]  /*66a0*/  FENCE.VIEW.ASYNC.S ;  /* 0x00000000000073c6 */ /* 0x020f620000000000 */
[----:B------:R-:W-:Y:S02]  /*66b0*/  SEL R3, RZ, 0x1, P1 ;  /* 0x00000001ff037807 */ /* 0x000fe40000800000 */
[----:B------:R-:W-:Y:S02]  /*66c0*/  SEL R189, R189, RZ, P1 ;  /* 0x000000ffbdbd7207 */ /* 0x000fe40000800000 */
[----:B------:R-:W-:Y:S01]  /*66d0*/  LOP3.LUT R188, R188, R3, RZ, 0x3c, !PT ;  /* 0x00000003bcbc7212 */ /* 0x000fe200078e3cff */
[----:B-----5:R1:W-:Y:S06]  /*66e0*/  SYNCS.ARRIVE.TRANS64.RED.A1T0 RZ, [R0+URZ], RZ ;  /* 0x000000ff00ff79a7 */ /* 0x0203ec00081004ff */
.L_x_119:
[----:B------:R-:W-:Y:S05]  /*66f0*/  BSYNC B1 ;  /* 0x0000000000017941 */ /* 0x000fea0003800000 */
.L_x_118:
[----:B-1----:R-:W-:Y:S04]  /*6700*/  SHF.R.U32.HI R0, RZ, 0x15, R80 ;  /* 0x00000015ff007819 */ /* 0x002fe80000011650 */
[----:B------:R-:W-:Y:S01]  /*6710*/  LOP3.LUT P1, RZ, R0, 0x3, R177, 0x48, !PT ;  /* 0x0000000300ff7812 */ /* 0x000fe200078248b1 */
[----:B------:R-:W-:Y:S01]  /*6720*/  @!UPT UIADD3 URZ, UPT, UPT, URZ, URZ, URZ ;  /* 0x000000fffffff290 */ /* 0x000fe2000fffe0ff */
[----:B----4-:R-:W-:Y:S11]  /*6730*/  @P0 BRA `(.L_x_123) ;  /* 0x0000000000080947 */ /* 0x010ff60003800000 */
[----:B------:R-:W1:Y:S02]  /*6740*/  SYNCS.PHASECHK.TRANS64.TRYWAIT P0, [R199+URZ+0x150], R2 ;  /* 0x00015002c70075a7 */ /* 0x000e6400080011ff */
[----:B-1----:R-:W-:Y:S05]  /*6750*/  @!P0 BRA `(.L_x_124) ;  /* 0x0000003800308947 */ /* 0x002fea0003800000 */
.L_x_123:
[----:B------:R-:W-:Y:S04]  /*6760*/  BSSY.RECONVERGENT B6, `(.L_x_125) ;  /* 0x0000012000067945 */ /* 0x000fe80003800200 */
[----:B------:R-:W-:Y:S05]  /*6770*/  @!P1 BRA `(.L_x_126) ;  /* 0x0000000000409947 */ /* 0x000fea0003800000 */
[----:B------:R-:W4:Y:S01]  /*6780*/  LDCU.64 UR8, c[0x4][0x70] ;  /* 0x01000e00ff0877ac */ /* 0x000f220008000a00 */
[----:B------:R-:W-:Y:S01]  /*6790*/  MOV R3, 0x0 ;  /* 0x0000000000037802 */ /* 0x000fe20000000f00 */
[----:B------:R-:W-:Y:S02]  /*67a0*/  HFMA2 R12, -RZ, RZ, 0, 5.9604644775390625e-08 ;  /* 0x00000001ff0c7431 */ /* 0x000fe400000001ff */
[----:B------:R-:W-:Y:S02]  /*67b0*/  IMAD.MOV.U32 R8, RZ, RZ, 0x192 ;  /* 0x00000192ff087424 */ /* 0x000fe400078e00ff */
[----:B------:R-:W-:Y:S01]  /*67c0*/  IMAD.MOV.U32 R13, RZ, RZ, RZ ;  /* 0x000000ffff0d7224 */ /* 0x000fe200078e00ff */
[----:B------:R-:W5:Y:S01]  /*67d0*/  LDCU.64 UR6, c[0x4][0x78] ;  /* 0x01000f00ff0677ac */ /* 0x000f620008000a00 */
[----:B-1----:R-:W1:Y:S01]  /*67e0*/  LDC.64 R2, c[0x4][R3] ;  /* 0x0100000003027b82 */ /* 0x002e620000000a00 */
[----:B------:R-:W2:Y:S01]  /*67f0*/  LDCU.64 UR4, c[0x4][0x10] ;  /* 0x01000200ff0477ac */ /* 0x000ea20008000a00 */
[----:B----4-:R-:W-:Y:S01]  /*6800*/  MOV R5, UR9 ;  /* 0x0000000900057c02 */ /* 0x010fe20008000f00 */
[----:B------:R-:W-:Y:S01]  /*6810*/  IMAD.U32 R4, RZ, RZ, UR8 ;  /* 0x00000008ff047e24 */ /* 0x000fe2000f8e00ff */
[----:B-----5:R-:W-:Y:S01]  /*6820*/  MOV R7, UR7 ;  /* 0x0000000700077c02 */ /* 0x020fe20008000f00 */
[----:B------:R-:W-:Y:S01]  /*6830*/  IMAD.U32 R6, RZ, RZ, UR6 ;  /* 0x00000006ff067e24 */ /* 0x000fe2000f8e00ff */
[----:B--2---:R-:W-:Y:S01]  /*6840*/  MOV R11, UR5 ;  /* 0x00000005000b7c02 */ /* 0x004fe20008000f00 */
[----:B------:R-:W-:Y:S02]  /*6850*/  IMAD.U32 R10, RZ, RZ, UR4 ;  /* 0x00000004ff0a7e24 */ /* 0x000fe4000f8e00ff */
[----:B------:R-:W-:Y:S07]  /*6860*/  LEPC R20, `(.L_x_126) ;  /* 0x000000001014794e */ /* 0x000fee0000000000 */
[----:B-1-3--:R-:W-:Y:S05]  /*6870*/  CALL.ABS.NOINC R2 ;  /* 0x0000000002007343 */ /* 0x00afea0003c00000 */
.L_x_126:
[----:B------:R-:W-:Y:S05]  /*6880*/  BSYNC.RECONVERGENT B6 ;  /* 0x0000000000067941 */ /* 0x000fea0003800200 */
.L_x_125:
[-C--:B--2---:R-:W-:Y:S01]  /*6890*/  F2FP.F16.E4M3.UNPACK_B R83, R148.reuse ;  /* 0x00000094ff53723e */ /* 0x084fe200020006ff */
[----:B------:R-:W-:Y:S05]  /*68a0*/  WARPSYNC.ALL ;  /* 0x0000000000007948 */ /* 0x000fea0003800000 */
[----:B------:R-:W-:Y:S01]  /*68b0*/  R2UR UR4, R80 ;  /* 0x00000000500472ca */ /* 0x000fe200000e0000 */
[--C-:B------:R-:W-:Y:S01]  /*68c0*/  HADD2.F32 R82, -RZ, R83.reuse.H0_H0 ;  /* 0x20000053ff527230 */ /* 0x100fe20000004100 */
[----:B------:R-:W-:Y:S01]  /*68d0*/  F2FP.F16.E4M3.UNPACK_B R85, R148.H1 ;  /* 0x00000094ff55723e */ /* 0x000fe200030006ff */
[----:B------:R-:W-:Y:S01]  /*68e0*/  HADD2.F32 R83, -RZ, R83.H1_H1 ;  /* 0x30000053ff537230 */ /* 0x000fe20000004100 */
[-C--:B------:R-:W-:Y:S01]  /*68f0*/  F2FP.F16.E4M3.UNPACK_B R87, R149.reuse ;  /* 0x00000095ff57723e */ /* 0x080fe200020006ff */
[----:B------:R-:W-:Y:S01]  /*6900*/  BSSY.RECONVERGENT B0, `(.L_x_127) ;  /* 0x000011d000007945 */ /* 0x000fe20003800200 */
[----:B------:R-:W-:Y:S01]  /*6910*/  F2FP.F16.E4M3.UNPACK_B R89, R149.H1 ;  /* 0x00000095ff59723e */ /* 0x000fe200030006ff */
[----:B------:R-:W-:Y:S01]  /*6920*/  HADD2.F32 R84, -RZ, R85.H0_H0 ;  /* 0x20000055ff547230 */ /* 0x000fe20000004100 */
[-C--:B------:R-:W-:Y:S01]  /*6930*/  F2FP.F16.E4M3.UNPACK_B R91, R150.reuse ;  /* 0x00000096ff5b723e */ /* 0x080fe200020006ff */
[----:B------:R-:W-:Y:S01]  /*6940*/  HADD2.F32 R88, -RZ, R87.H1_H1 ;  /* 0x30000057ff587230 */ /* 0x000fe20000004100 */
[----:B------:R-:W-:Y:S01]  /*6950*/  F2FP.F16.E4M3.UNPACK_B R93, R150.H1 ;  /* 0x00000096ff5d723e */ /* 0x000fe200030006ff */
[----:B------:R-:W-:Y:S01]  /*6960*/  HADD2.F32 R86, -RZ, R85.H1_H1 ;  /* 0x30000055ff567230 */ /* 0x000fe20000004100 */
[-C--:B------:R-:W-:Y:S01]  /*6970*/  F2FP.F16.E4M3.UNPACK_B R95, R151.reuse ;  /* 0x00000097ff5f723e */ /* 0x080fe200020006ff */
[----:B------:R-:W3:Y:S01]  /*6980*/  LDTM.x64 R4, tmem[UR4] ;  /* 0x00000004000479ee */ /* 0x000ee20008340000 */
[----:B------:R-:W-:Y:S01]  /*6990*/  F2FP.F16.E4M3.UNPACK_B R97, R151.H1 ;  /* 0x00000097ff61723e */ /* 0x000fe200030006ff */
[----:B------:R-:W-:Y:S01]  /*69a0*/  HADD2.F32 R85, -RZ, R87.H0_H0 ;  /* 0x20000057ff557230 */ /* 0x000fe20000004100 */
[-C--:B------:R-:W-:Y:S01]  /*69b0*/  F2FP.F16.E4M3.UNPACK_B R99, R152.reuse ;  /* 0x00000098ff63723e */ /* 0x080fe200020006ff */
[----:B------:R-:W-:Y:S01]  /*69c0*/  HADD2.F32 R87, -RZ, R89.H0_H0 ;  /* 0x20000059ff577230 */ /* 0x000fe20000004100 */
[----:B------:R-:W-:Y:S01]  /*69d0*/  F2FP.F16.E4M3.UNPACK_B R101, R152.H1 ;  /* 0x00000098ff65723e */ /* 0x000fe200030006ff */
[----:B------:R-:W-:Y:S01]  /*69e0*/  HADD2.F32 R92, -RZ, R91.H1_H1 ;  /* 0x3000005bff5c7230 */ /* 0x000fe20000004100 */
[----:B------:R-:W-:Y:S01]  /*69f0*/  ISETP.NE.AND P6, PT, R184, RZ, PT ;  /* 0x000000ffb800720c */ /* 0x000fe20003fc5270 */
[----:B------:R-:W-:Y:S01]  /*6a00*/  HADD2.F32 R96, -RZ, R95.H1_H1 ;  /* 0x3000005fff607230 */ /* 0x000fe20000004100 */
[----:B------:R-:W-:Y:S01]  /*6a10*/  SHF.L.U32 R215, R180, 0x4, RZ ;  /* 0x00000004b4d77819 */ /* 0x000fe200000006ff */
[----:B------:R-:W-:Y:S01]  /*6a20*/  HADD2.F32 R100, -RZ, R99.H1_H1 ;  /* 0x30000063ff647230 */ /* 0x000fe20000004100 */
[----:B------:R-:W-:Y:S01]  /*6a30*/  SHF.L.U32 R221, R179, 0x4, RZ ;  /* 0x00000004b3dd7819 */ /* 0x000fe200000006ff */
[----:B------:R-:W-:Y:S01]  /*6a40*/  HADD2.F32 R90, -RZ, R89.H1_H1 ;  /* 0x30000059ff5a7230 */ /* 0x000fe20000004100 */
[C---:B------:R-:W-:Y:S01]  /*6a50*/  IADD3 R201, PT, PT, R194.reuse, R215, RZ ;  /* 0x000000d7c2c97210 */ /* 0x040fe20007ffe0ff */
[----:B------:R-:W-:Y:S01]  /*6a60*/  HADD2.F32 R89, -RZ, R91.H0_H0 ;  /* 0x2000005bff597230 */ /* 0x000fe20000004100 */
[----:B------:R-:W-:Y:S01]  /*6a70*/  IADD3 R203, PT, PT, R194, R221, RZ ;  /* 0x000000ddc2cb7210 */ /* 0x000fe20007ffe0ff */
[--C-:B------:R-:W-:Y:S01]  /*6a80*/  HADD2.F32 R91, -RZ, R93.reuse.H0_H0 ;  /* 0x2000005dff5b7230 */ /* 0x100fe20000004100 */
[----:B------:R-:W-:Y:S01]  /*6a90*/  SHF.L.U32 R214, R192, 0x4, RZ ;  /* 0x00000004c0d67819 */ /* 0x000fe200000006ff */
[----:B------:R-:W-:Y:S01]  /*6aa0*/  HADD2.F32 R94, -RZ, R93.H1_H1 ;  /* 0x3000005dff5e7230 */ /* 0x000fe20000004100 */
[----:B------:R-:W-:Y:S01]  /*6ab0*/  F2FP.F16.E4M3.UNPACK_B R103, R153 ;  /* 0x00000099ff67723e */ /* 0x000fe200020006ff */
[----:B------:R-:W-:Y:S01]  /*6ac0*/  HADD2.F32 R93, -RZ, R95.H0_H0 ;  /* 0x2000005fff5d7230 */ /* 0x000fe20000004100 */
[----:B------:R-:W-:Y:S01]  /*6ad0*/  IADD3 R202, PT, PT, R214, R201, RZ ;  /* 0x000000c9d6ca7210 */ /* 0x000fe20007ffe0ff */
[----:B------:R-:W-:Y:S01]  /*6ae0*/  HADD2.F32 R95, -RZ, R97.H0_H0 ;  /* 0x20000061ff5f7230 */ /* 0x000fe20000004100 */
[----:B------:R-:W-:Y:S01]  /*6af0*/  F2FP.F16.E4M3.UNPACK_B R105, R153.H1 ;  /* 0x00000099ff69723e */ /* 0x000fe200030006ff */
[C---:B---3--:R-:W-:Y:S01]  /*6b00*/  FMUL R0, R78.reuse, R4 ;  /* 0x000000044e007220 */ /* 0x048fe20000400000 */
[C---:B-1----:R-:W-:Y:S01]  /*6b10*/  FMUL R2, R78.reuse, R5 ;  /* 0x000000054e027220 */ /* 0x042fe20000400000 */
[C---:B------:R-:W-:Y:S01]  /*6b20*/  FMUL R4, R78.reuse, R8 ;  /* 0x000000084e047220 */ /* 0x040fe20000400000 */
[C---:B------:R-:W-:Y:S01]  /*6b30*/  FMUL R5, R78.reuse, R9 ;  /* 0x000000094e057220 */ /* 0x040fe20000400000 */
[C---:B------:R-:W-:Y:S01]  /*6b40*/  FFMA R0, R81.reuse, R82, R0 ;  /* 0x0000005251007223 */ /* 0x040fe20000000000 */
[C---:B------:R-:W-:Y:S01]  /*6b50*/  FFMA R2, R81.reuse, R83, R2 ;  /* 0x0000005351027223 */ /* 0x040fe20000000002 */
[C---:B------:R-:W-:Y:S01]  /*6b60*/  FMUL R8, R78.reuse, R12 ;  /* 0x0000000c4e087220 */ /* 0x040fe20000400000 */
[C---:B------:R-:W-:Y:S01]  /*6b70*/  FMUL R9, R78.reuse, R13 ;  /* 0x0000000d4e097220 */ /* 0x040fe20000400000 */
[C---:B------:R-:W-:Y:S01]  /*6b80*/  FMUL R12, R78.reuse, R16 ;  /* 0x000000104e0c7220 */ /* 0x040fe20000400000 */
[C---:B------:R-:W-:Y:S01]  /*6b90*/  FMUL R13, R78.reuse, R17 ;  /* 0x000000114e0d7220 */ /* 0x040fe20000400000 */
[C---:B------:R-:W-:Y:S01]  /*6ba0*/  FMUL R16, R78.reuse, R20 ;  /* 0x000000144e107220 */ /* 0x040fe20000400000 */
[C---:B------:R-:W-:Y:S01]  /*6bb0*/  FMUL R17, R78.reuse, R21 ;  /* 0x000000154e117220 */ /* 0x040fe20000400000 */
[----:B------:R-:W-:Y:S02]  /*6bc0*/  HADD2.F32 R104, -RZ, R103.H1_H1 ;  /* 0x30000067ff687230 */ /* 0x000fe40000004100 */
[C---:B------:R-:W-:Y:S01]  /*6bd0*/  FMUL R20, R78.reuse, R24 ;  /* 0x000000184e147220 */ /* 0x040fe20000400000 */
[C---:B------:R-:W-:Y:S01]  /*6be0*/  FMUL R21, R78.reuse, R25 ;  /* 0x000000194e157220 */ /* 0x040fe20000400000 */
[C---:B------:R-:W-:Y:S01]  /*6bf0*/  FMUL R24, R78.reuse, R28 ;  /* 0x0000001c4e187220 */ /* 0x040fe20000400000 */
[C---:B------:R-:W-:Y:S01]  /*6c00*/  FMUL R25, R78.reuse, R29 ;  /* 0x0000001d4e197220 */ /* 0x040fe20000400000 */
[C---:B------:R-:W-:Y:S01]  /*6c10*/  FMUL R28, R78.reuse, R32 ;  /* 0x000000204e1c7220 */ /* 0x040fe20000400000 */
[C---:B------:R-:W-:Y:S01]  /*6c20*/  FMUL R29, R78.reuse, R33 ;  /* 0x000000214e1d7220 */ /* 0x040fe20000400000 */
[C---:B------:R-:W-:Y:S01]  /*6c30*/  FMUL R32, R78.reuse, R36 ;  /* 0x000000244e207220 */ /* 0x040fe20000400000 */
[----:B------:R-:W-:Y:S01]  /*6c40*/  F2FP.F16.E4M3.UNPACK_B R107, R154 ;  /* 0x0000009aff6b723e */ /* 0x000fe200020006ff */
[C---:B------:R-:W-:Y:S01]  /*6c50*/  FMUL R33, R78.reuse, R37 ;  /* 0x000000254e217220 */ /* 0x040fe20000400000 */
[C---:B------:R-:W-:Y:S01]  /*6c60*/  FMUL R36, R78.reuse, R40 ;  /* 0x000000284e247220 */ /* 0x040fe20000400000 */
[----:B------:R-:W-:Y:S01]  /*6c70*/  F2FP.F16.E4M3.UNPACK_B R109, R154.H1 ;  /* 0x0000009aff6d723e */ /* 0x000fe200030006ff */
[C---:B------:R-:W-:Y:S01]  /*6c80*/  FMUL R37, R78.reuse, R41 ;  /* 0x000000294e257220 */ /* 0x040fe20000400000 */
[----:B------:R-:W-:Y:S02]  /*6c90*/  HADD2.F32 R108, -RZ, R107.H1_H1 ;  /* 0x3000006bff6c7230 */ /* 0x000fe40000004100 */
        /* <DEDUP_REMOVED lines=26> */
[C---:B------:R-:W-:Y:S01]  /*6e40*/  FFMA R3, R81.reuse, R84, R3 ;  /* 0x0000005451037223 */ /* 0x040fe20000000003 */
[C---:B------:R-:W-:Y:S01]  /*6e50*/  FFMA R7, R81.reuse, R86, R7 ;  /* 0x0000005651077223 */ /* 0x040fe20000000007 */
[----:B------:R-:W-:Y:S01]  /*6e60*/  F2FP.F16.E4M3.UNPACK_B R127, R159 ;  /* 0x0000009fff7f723e */ /* 0x000fe200020006ff */
[C---:B------:R-:W-:Y:S01]  /*6e70*/  FFMA R4, R81.reuse, R85, R4 ;  /* 0x0000005551047223 */ /* 0x040fe20000000004 */
[C---:B------:R-:W-:Y:S01]  /*6e80*/  FFMA R5, R81.reuse, R88, R5 ;  /* 0x0000005851057223 */ /* 0x040fe20000000005 */
[----:B------:R-:W-:Y:S01]  /*6e90*/  F2FP.F16.E4M3.UNPACK_B R129, R159.H1 ;  /* 0x0000009fff81723e */ /* 0x000fe200030006ff */
[----:B------:R-:W-:Y:S01]  /*6ea0*/  FFMA R6, R81, R87, R6 ;  /* 0x0000005751067223 */ /* 0x000fe20000000006 */
[----:B------:R-:W-:Y:S01]  /*6eb0*/  F2FP.SATFINITE.RELU.E4M3.F32.PACK_AB_MERGE_C R185, R7, R3, RZ ;  /* 0x0000000307b9723e */ /* 0x000fe200048078ff */
[----:B------:R-:W-:Y:S02]  /*6ec0*/  HADD2.F32 R124, -RZ, R123.H1_H1 ;  /* 0x3000007bff7c7230 */ /* 0x000fe40000004100 */
[----:B------:R-:W-:Y:S01]  /*6ed0*/  FMUL R11, R78, R11 ;  /* 0x0000000b4e0b7220 */ /* 0x000fe20000400000 */
[----:B------:R-:W-:Y:S01]  /*6ee0*/  HADD2.F32 R128, -RZ, R127.H1_H1 ;  /* 0x3000007fff807230 */ /* 0x000fe20000004100 */
[----:B------:R-:W-:Y:S01]  /*6ef0*/  F2FP.SATFINITE.RELU.E4M3.F32.PACK_AB_MERGE_C R184, R2, R0, R185 ;  /* 0x0000000002b8723e */ /* 0x000fe200048078b9 */
[C---:B------:R-:W-:Y:S01]  /*6f00*/  FMUL R10, R78.reuse, R14 ;  /* 0x0000000e4e0a7220 */ /* 0x040fe20000400000 */
[C---:B------:R-:W-:Y:S01]  /*6f10*/  FFMA R11, R81.reuse, R90, R11 ;  /* 0x0000005a510b7223 */ /* 0x040fe2000000000b */
[C---:B------:R-:W-:Y:S01]  /*6f20*/  FFMA R8, R81.reuse, R89, R8 ;  /* 0x0000005951087223 */ /* 0x040fe20000000008 */
[----:B------:R-:W-:Y:S01]  /*6f30*/  FFMA R9, R81, R92, R9 ;  /* 0x0000005c51097223 */ /* 0x000fe20000000009 */
[----:B------:R-:W-:Y:S01]  /*6f40*/  F2FP.F16.E4M3.UNPACK_B R131, R160 ;  /* 0x000000a0ff83723e */ /* 0x000fe200020006ff */
[----:B------:R-:W-:Y:S01]  /*6f50*/  HADD2.F32 R98, -RZ, R97.H1_H1 ;  /* 0x30000061ff627230 */ /* 0x000fe20000004100 */
[----:B------:R-:W-:Y:S01]  /*6f60*/  F2FP.SATFINITE.RELU.E4M3.F32.PACK_AB_MERGE_C R186, R11, R6, RZ ;  /* 0x000000060bba723e */ /* 0x000fe200048078ff */
[----:B------:R-:W-:Y:S01]  /*6f70*/  FFMA R10, R81, R91, R10 ;  /* 0x0000005b510a7223 */ /* 0x000fe2000000000a */
[----:B------:R-:W-:Y:S02]  /*6f80*/  HADD2.F32 R97, -RZ, R99.H0_H0 ;  /* 0x20000063ff617230 */ /* 0x000fe40000004100 */
[C---:B------:R-:W-:Y:S01]  /*6f90*/  FMUL R15, R78.reuse, R15 ;  /* 0x0000000f4e0f7220 */ /* 0x040fe20000400000 */
[----:B------:R-:W-:Y:S01]  /*6fa0*/  F2FP.SATFINITE.RELU.E4M3.F32.PACK_AB_MERGE_C R185, R5, R4, R186 ;  /* 0x0000000405b9723e */ /* 0x000fe200048078ba */
[----:B------:R-:W-:Y:S02]  /*6fb0*/  HADD2.F32 R132, -RZ, R131.H1_H1 ;  /* 0x30000083ff847230 */ /* 0x000fe40000004100 */
[C---:B------:R-:W-:Y:S01]  /*6fc0*/  FMUL R14, R78.reuse, R18 ;  /* 0x000000124e0e7220 */ /* 0x040fe20000400000 */
[C---:B------:R-:W-:Y:S01]  /*6fd0*/  FFMA R15, R81.reuse, R94, R15 ;  /* 0x0000005e510f7223 */ /* 0x040fe2000000000f */
[C---:B------:R-:W-:Y:S01]  /*6fe0*/  FFMA R12, R81.reuse, R93, R12 ;  /* 0x0000005d510c7223 */ /* 0x040fe2000000000c */
[----:B------:R-:W-:Y:S01]  /*6ff0*/  FFMA R13, R81, R96, R13 ;  /* 0x00000060510d7223 */ /* 0x000fe2000000000d */
[----:B------:R-:W-:Y:S01]  /*7000*/  F2FP.F16.E4M3.UNPACK_B R133, R160.H1 ;  /* 0x000000a0ff85723e */ /* 0x000fe200030006ff */
[--C-:B------:R-:W-:Y:S01]  /*7010*/  HADD2.F32 R99, -RZ, R101.reuse.H0_H0 ;  /* 0x20000065ff637230 */ /* 0x100fe20000004100 */
[----:B------:R-:W-:Y:S01]  /*7020*/  F2FP.SATFINITE.RELU.E4M3.F32.PACK_AB_MERGE_C R186, R15, R10, RZ ;  /* 0x0000000a0fba723e */ /* 0x000fe200048078ff */
[----:B------:R-:W-:Y:S01]  /*7030*/  FFMA R14, R81, R95, R14 ;  /* 0x0000005f510e7223 */ /* 0x000fe2000000000e */
[C---:B------:R-:W-:Y:S01]  /*7040*/  FMUL R19, R78.reuse, R19 ;  /* 0x000000134e137220 */ /* 0x040fe20000400000 */
[----:B------:R-:W-:Y:S01]  /*7050*/  HADD2.F32 R102, -RZ, R101.H1_H1 ;  /* 0x30000065ff667230 */ /* 0x000fe20000004100 */
[----:B------:R-:W-:Y:S01]  /*7060*/  F2FP.SATFINITE.RELU.E4M3.F32.PACK_AB_MERGE_C R186, R9, R8, R186 ;  /* 0x0000000809ba723e */ /* 0x000fe200048078ba */
[----:B------:R-:W-:Y:S02]  /*7070*/  HADD2.F32 R101, -RZ, R103.H0_H0 ;  /* 0x20000067ff657230 */ /* 0x000fe40000004100 */
[C---:B------:R-:W-:Y:S01]  /*7080*/  FFMA R19, R81.reuse, R98, R19 ;  /* 0x0000006251137223 */ /* 0x040fe20000000013 */
[C---:B------:R-:W-:Y:S01]  /*7090*/  FFMA R16, R81.reuse, R97, R16 ;  /* 0x0000006151107223 */ /* 0x040fe20000000010 */
[----:B------:R-:W-:Y:S01]  /*70a0*/  FFMA R17, R81, R100, R17 ;  /* 0x0000006451117223 */ /* 0x000fe20000000011 */
[C---:B------:R-:W-:Y:S01]  /*70b0*/  FMUL R18, R78.reuse, R22 ;  /* 0x000000164e127220 */ /* 0x040fe20000400000 */
[----:B------:R-:W-:Y:S01]  /*70c0*/  F2FP.F16.E4M3.UNPACK_B R135, R161 ;  /* 0x000000a1ff87723e */ /* 0x000fe200020006ff */
        /* <DEDUP_REMOVED lines=10> */
[----:B------:R1:W-:Y:S01]  /*7170*/  STS.128 [R176+UR47+0x4200], R184 ;  /* 0x004200b8b0007988 */ /* 0x0003e20008000c2f */
[----:B------:R-:W-:Y:S01]  /*7180*/  HADD2.F32 R136, -RZ, R135.H1_H1 ;  /* 0x30000087ff887230 */ /* 0x000fe20000004100 */
[----:B------:R-:W-:Y:S01]  /*7190*/  F2FP.SATFINITE.RELU.E4M3.F32.PACK_AB_MERGE_C R204, R23, R18, RZ ;  /* 0x0000001217cc723e */ /* 0x000fe200048078ff */
[C---:B------:R-:W-:Y:S01]  /*71a0*/  FMUL R22, R78.reuse, R26 ;  /* 0x0000001a4e167220 */ /* 0x040fe20000400000 */
[C---:B------:R-:W-:Y:S01]  /*71b0*/  FMUL R27, R78.reuse, R27 ;  /* 0x0000001b4e1b7220 */ /* 0x040fe20000400000 */
[--C-:B------:R-:W-:Y:S01]  /*71c0*/  HADD2.F32 R107, -RZ, R109.reuse.H0_H0 ;  /* 0x2000006dff6b7230 */ /* 0x100fe20000004100 */
[----:B------:R-:W-:Y:S01]  /*71d0*/  F2FP.SATFINITE.RELU.E4M3.F32.PACK_AB_MERGE_C R204, R17, R16, R204 ;  /* 0x0000001011cc723e */ /* 0x000fe200048078cc */
[C---:B------:R-:W-:Y:S01]  /*71e0*/  FFMA R22, R81.reuse, R103, R22 ;  /* 0x0000006751167223 */ /* 0x040fe20000000016 */
[C---:B------:R-:W-:Y:S01]  /*71f0*/  FFMA R27, R81.reuse, R106, R27 ;  /* 0x0000006a511b7223 */ /* 0x040fe2000000001b */
[C---:B------:R-:W-:Y:S01]  /*7200*/  FFMA R24, R81.reuse, R105, R24 ;  /* 0x0000006951187223 */ /* 0x040fe20000000018 */
[----:B------:R-:W-:Y:S01]  /*7210*/  F2FP.F16.E4M3.UNPACK_B R137, R161.H1 ;  /* 0x000000a1ff89723e */ /* 0x000fe200030006ff */
[----:B------:R-:W-:Y:S02]  /*7220*/  HADD2.F32 R110, -RZ, R109.H1_H1 ;  /* 0x3000006dff6e7230 */ /* 0x000fe40000004100 */
[----:B------:R-:W-:Y:S01]  /*7230*/  FFMA R25, R81, R108, R25 ;  /* 0x0000006c51197223 */ /* 0x000fe20000000019 */
[----:B------:R-:W-:Y:S01]  /*7240*/  F2FP.SATFINITE.RELU.E4M3.F32.PACK_AB_MERGE_C R205, R27, R22, RZ ;  /* 0x000000161bcd723e */ /* 0x000fe200048078ff */
[----:B------:R-:W-:Y:S02]  /*7250*/  HADD2.F32 R109, -RZ, R111.H0_H0 ;  /* 0x2000006fff6d7230 */ /* 0x000fe40000004100 */
[C---:B------:R-:W-:Y:S01]  /*7260*/  FMUL R26, R78.reuse, R30 ;  /* 0x0000001e4e1a7220 */ /* 0x040fe20000400000 */
[C---:B------:R-:W-:Y:S01]  /*7270*/  FMUL R31, R78.reuse, R31 ;  /* 0x0000001f4e1f7220 */ /* 0x040fe20000400000 */
[--C-:B------:R-:W-:Y:S01]  /*7280*/  HADD2.F32 R111, -RZ, R113.reuse.H0_H0 ;  /* 0x20000071ff6f7230 */ /* 0x100fe20000004100 */
[----:B------:R-:W-:Y:S01]  /*7290*/  F2FP.SATFINITE.RELU.E4M3.F32.PACK_AB_MERGE_C R205, R21, R20, R205 ;  /* 0x0000001415cd723e */ /* 0x000fe200048078cd */
[C---:B------:R-:W-:Y:S01]  /*72a0*/  FFMA R26, R81.reuse, R107, R26 ;  /* 0x0000006b511a7223 */ /* 0x040fe2000000001a */
[C---:B------:R-:W-:Y:S01]  /*72b0*/  FFMA R31, R81.reuse, R110, R31 ;  /* 0x0000006e511f7223 */ /* 0x040fe2000000001f */
[C---:B------:R-:W-:Y:S01]  /*72c0*/  FFMA R28, R81.reuse, R109, R28 ;  /* 0x0000006d511c7223 */ /* 0x040fe2000000001c */
[----:B------:R-:W-:Y:S01]  /*72d0*/  F2FP.F16.E4M3.UNPACK_B R139, R162 ;  /* 0x000000a2ff8b723e */ /* 0x000fe200020006ff */
[----:B------:R-:W-:Y:S02]  /*72e0*/  HADD2.F32 R114, -RZ, R113.H1_H1 ;  /* 0x30000071ff727230 */ /* 0x000fe40000004100 */
[----:B------:R-:W-:Y:S01]  /*72f0*/  FFMA R29, R81, R112, R29 ;  /* 0x00000070511d7223 */ /* 0x000fe2000000001d */
[----:B------:R-:W-:Y:S01]  /*7300*/  F2FP.SATFINITE.RELU.E4M3.F32.PACK_AB_MERGE_C R206, R31, R26, RZ ;  /* 0x0000001a1fce723e */ /* 0x000fe200048078ff */
[----:B------:R-:W-:Y:S02]  /*7310*/  HADD2.F32 R113, -RZ, R115.H0_H0 ;  /* 0x20000073ff717230 */ /* 0x000fe40000004100 */
[C---:B------:R-:W-:Y:S01]  /*7320*/  FMUL R30, R78.reuse, R34 ;  /* 0x000000224e1e7220 */ /* 0x040fe20000400000 */
[----:B------:R-:W-:Y:S01]  /*7330*/  HADD2.F32 R140, -RZ, R139.H1_H1 ;  /* 0x3000008bff8c7230 */ /* 0x000fe20000004100 */
[----:B------:R-:W-:Y:S01]  /*7340*/  F2FP.SATFINITE.RELU.E4M3.F32.PACK_AB_MERGE_C R206, R25, R24, R206 ;  /* 0x0000001819ce723e */ /* 0x000fe200048078ce */
[C---:B------:R-:W-:Y:S01]  /*7350*/  FMUL R35, R78.reuse, R35 ;  /* 0x000000234e237220 */ /* 0x040fe20000400000 */
[--C-:B------:R-:W-:Y:S02]  /*7360*/  HADD2.F32 R115, -RZ, R117.reuse.H0_H0 ;  /* 0x20000075ff737230 */ /* 0x100fe40000004100 */
[C---:B------:R-:W-:Y:S01]  /*7370*/  FFMA R30, R81.reuse, R111, R30 ;  /* 0x0000006f511e7223 */ /* 0x040fe2000000001e */
[----:B------:R-:W-:Y:S02]  /*7380*/  HADD2.F32 R118, -RZ, R117.H1_H1 ;  /* 0x30000075ff767230 */ /* 0x000fe40000004100 */
[C---:B------:R-:W-:Y:S01]  /*7390*/  FFMA R35, R81.reuse, R114, R35 ;  /* 0x0000007251237223 */ /* 0x040fe20000000023 */
[C---:B------:R-:W-:Y:S01]  /*73a0*/  FFMA R32, R81.reuse, R113, R32 ;  /* 0x0000007151207223 */ /* 0x040fe20000000020 */
[----:B------:R-:W-:Y:S01]  /*73b0*/  F2FP.F16.E4M3.UNPACK_B R141, R162.H1 ;  /* 0x000000a2ff8d723e */ /* 0x000fe200030006ff */
[----:B------:R-:W-:Y:S01]  /*73c0*/  FFMA R33, R81, R116, R33 ;  /* 0x0000007451217223 */ /* 0x000fe20000000021 */
[----:B------:R-:W-:Y:S01]  /*73d0*/  HADD2.F32 R117, -RZ, R119.H0_H0 ;  /* 0x20000077ff757230 */ /* 0x000fe20000004100 */
        /* <DEDUP_REMOVED lines=9> */
[----:B------:R1:W-:Y:S01]  /*7470*/  STS.128 [R201+0x4010], R204 ;  /* 0x004010ccc9007388 */ /* 0x0003e20000000c00 */
[----:B------:R-:W-:Y:S01]  /*7480*/  FFMA R37, R81, R120, R37 ;  /* 0x0000007851257223 */ /* 0x000fe20000000025 */
[----:B------:R-:W-:Y:S01]  /*7490*/  F2FP.SATFINITE.RELU.E4M3.F32.PACK_AB_MERGE_C R208, R39, R34, RZ ;  /* 0x0000002227d0723e */ /* 0x000fe200048078ff */
[----:B------:R-:W-:Y:S02]  /*74a0*/  HADD2.F32 R122, -RZ, R121.H1_H1 ;  /* 0x30000079ff7a7230 */ /* 0x000fe40000004100 */
[C---:B------:R-:W-:Y:S01]  /*74b0*/  FMUL R38, R78.reuse, R42 ;  /* 0x0000002a4e267220 */ /* 0x040fe20000400000 */
[----:B------:R-:W-:Y:S01]  /*74c0*/  HADD2.F32 R121, -RZ, R123.H0_H0 ;  /* 0x2000007bff797230 */ /* 0x000fe20000004100 */
[----:B------:R-:W-:Y:S01]  /*74d0*/  F2FP.SATFINITE.RELU.E4M3.F32.PACK_AB_MERGE_C R208, R33, R32, R208 ;  /* 0x0000002021d0723e */ /* 0x000fe200048078d0 */
[----:B------:R-:W-:Y:S02]  /*74e0*/  HADD2.F32 R144, -RZ, R143.H1_H1 ;  /* 0x3000008fff907230 */ /* 0x000fe40000004100 */
[C---:B------:R-:W-:Y:S01]  /*74f0*/  FFMA R38, R81.reuse, R119, R38 ;  /* 0x0000007751267223 */ /* 0x040fe20000000026 */
[C---:B------:R-:W-:Y:S01]  /*7500*/  FMUL R43, R78.reuse, R43 ;  /* 0x0000002b4e2b7220 */ /* 0x040fe20000400000 */
[--C-:B------:R-:W-:Y:S02]  /*7510*/  HADD2.F32 R123, -RZ, R125.reuse.H0_H0 ;  /* 0x2000007dff7b7230 */ /* 0x100fe40000004100 */
[C---:B------:R-:W-:Y:S01]  /*7520*/  FMUL R42, R78.reuse, R46 ;  /* 0x0000002e4e2a7220 */ /* 0x040fe20000400000 */
[----:B------:R-:W-:Y:S02]  /*7530*/  HADD2.F32 R126, -RZ, R125.H1_H1 ;  /* 0x3000007dff7e7230 */ /* 0x000fe40000004100 */
[C---:B------:R-:W-:Y:S01]  /*7540*/  FFMA R43, R81.reuse, R122, R43 ;  /* 0x0000007a512b7223 */ /* 0x040fe2000000002b */
[----:B------:R-:W-:Y:S01]  /*7550*/  F2FP.F16.E4M3.UNPACK_B R145, R163.H1 ;  /* 0x000000a3ff91723e */ /* 0x000fe200030006ff */
[C---:B------:R-:W-:Y:S01]  /*7560*/  FFMA R40, R81.reuse, R121, R40 ;  /* 0x0000007951287223 */ /* 0x040fe20000000028 */
[----:B------:R-:W-:Y:S01]  /*7570*/  FFMA R41, R81, R124, R41 ;  /* 0x0000007c51297223 */ /* 0x000fe20000000029 */
[----:B------:R-:W-:Y:S01]  /*7580*/  ISETP.NE.AND P0, PT, R197, RZ, PT ;  /* 0x000000ffc500720c */ /* 0x000fe20003f05270 */
[----:B------:R-:W-:Y:S01]  /*7590*/  HADD2.F32 R125, -RZ, R127.H0_H0 ;  /* 0x2000007fff7d7230 */ /* 0x000fe20000004100 */
[----:B------:R-:W-:Y:S01]  /*75a0*/  F2FP.SATFINITE.RELU.E4M3.F32.PACK_AB_MERGE_C R209, R43, R38, RZ ;  /* 0x000000262bd1723e */ /* 0x000fe200048078ff */
[----:B------:R-:W-:Y:S01]  /*75b0*/  FFMA R42, R81, R123, R42 ;  /* 0x0000007b512a7223 */ /* 0x000fe2000000002a */
[C---:B------:R-:W-:Y:S01]  /*75c0*/  FMUL R47, R78.reuse, R47 ;  /* 0x0000002f4e2f7220 */ /* 0x040fe20000400000 */
[--C-:B------:R-:W-:Y:S01]  /*75d0*/  HADD2.F32 R127, -RZ, R129.reuse.H0_H0 ;  /* 0x20000081ff7f7230 */ /* 0x100fe20000004100 */
[----:B------:R-:W-:Y:S01]  /*75e0*/  F2FP.SATFINITE.RELU.E4M3.F32.PACK_AB_MERGE_C R209, R37, R36, R209 ;  /* 0x0000002425d1723e */ /* 0x000fe200048078d1 */
[----:B------:R-:W-:Y:S02]  /*75f0*/  HADD2.F32 R130, -RZ, R129.H1_H1 ;  /* 0x30000081ff827230 */ /* 0x000fe40000004100 */
[C---:B------:R-:W-:Y:S01]  /*7600*/  FFMA R47, R81.reuse, R126, R47 ;  /* 0x0000007e512f7223 */ /* 0x040fe2000000002f */
[C---:B------:R-:W-:Y:S01]  /*7610*/  FFMA R44, R81.reuse, R125, R44 ;  /* 0x0000007d512c7223 */ /* 0x040fe2000000002c */
[C---:B------:R-:W-:Y:S01]  /*7620*/  FFMA R45, R81.reuse, R128, R45 ;  /* 0x00000080512d7223 */ /* 0x040fe2000000002d */
[----:B------:R-:W-:Y:S02]  /*7630*/  HADD2.F32 R129, -RZ, R131.H0_H0 ;  /* 0x20000083ff817230 */ /* 0x000fe40000004100 */
[C---:B------:R-:W-:Y:S01]  /*7640*/  FMUL R46, R78.reuse, R50 ;  /* 0x000000324e2e7220 */ /* 0x040fe20000400000 */
[C---:B------:R-:W-:Y:S01]  /*7650*/  FMUL R51, R78.reuse, R51 ;  /* 0x000000334e337220 */ /* 0x040fe20000400000 */
[--C-:B------:R-:W-:Y:S02]  /*7660*/  HADD2.F32 R131, -RZ, R133.reuse.H0_H0 ;  /* 0x20000085ff837230 */ /* 0x100fe40000004100 */
[C---:B------:R-:W-:Y:S01]  /*7670*/  FMUL R50, R78.reuse, R54 ;  /* 0x000000364e327220 */ /* 0x040fe20000400000 */
[C---:B------:R-:W-:Y:S01]  /*7680*/  FFMA R46, R81.reuse, R127, R46 ;  /* 0x0000007f512e7223 */ /* 0x040fe2000000002e */
[----:B------:R-:W-:Y:S02]  /*7690*/  HADD2.F32 R134, -RZ, R133.H1_H1 ;  /* 0x30000085ff867230 */ /* 0x000fe40000004100 */
[C---:B------:R-:W-:Y:S01]  /*76a0*/  FFMA R51, R81.reuse, R130, R51 ;  /* 0x0000008251337223 */ /* 0x040fe20000000033 */
[----:B------:R-:W-:Y:S02]  /*76b0*/  HADD2.F32 R133, -RZ, R135.H0_H0 ;  /* 0x20000087ff857230 */ /* 0x000fe40000004100 */
[C---:B------:R-:W-:Y:S01]  /*76c0*/  FMUL R55, R78.reuse, R55 ;  /* 0x000000374e377220 */ /* 0x040fe20000400000 */
[C---:B------:R-:W-:Y:S01]  /*76d0*/  FFMA R48, R81.reuse, R129, R48 ;  /* 0x0000008151307223 */ /* 0x040fe20000000030 */
[C---:B------:R-:W-:Y:S01]  /*76e0*/  FFMA R49, R81.reuse, R132, R49 ;  /* 0x0000008451317223 */ /* 0x040fe20000000031 */
[--C-:B------:R-:W-:Y:S02]  /*76f0*/  HADD2.F32 R135, -RZ, R137.reuse.H0_H0 ;  /* 0x20000089ff877230 */ /* 0x100fe40000004100 */
[C---:B------:R-:W-:Y:S01]  /*7700*/  FFMA R50, R81.reuse, R131, R50 ;  /* 0x0000008351327223 */ /* 0x040fe20000000032 */
[----:B------:R-:W-:Y:S02]  /*7710*/  HADD2.F32 R138, -RZ, R137.H1_H1 ;  /* 0x30000089ff8a7230 */ /* 0x000fe40000004100 */
[C---:B------:R-:W-:Y:S01]  /*7720*/  FMUL R54, R78.reuse, R58 ;  /* 0x0000003a4e367220 */ /* 0x040fe20000400000 */
[----:B------:R-:W-:Y:S02]  /*7730*/  HADD2.F32 R137, -RZ, R139.H0_H0 ;  /* 0x2000008bff897230 */ /* 0x000fe40000004100 */
[C---:B------:R-:W-:Y:S01]  /*7740*/  FFMA R55, R81.reuse, R134, R55 ;  /* 0x0000008651377223 */ /* 0x040fe20000000037 */
        /* <DEDUP_REMOVED lines=16> */
[----:B------:R-:W-:Y:S01]  /*7850*/  FFMA R63, R81, R142, R63 ;  /* 0x0000008e513f7223 */ /* 0x000fe2000000003f */
[----:B------:R-:W-:Y:S01]  /*7860*/  FMUL R67, R78, R67 ;  /* 0x000000434e437220 */ /* 0x000fe20000400000 */
[----:B------:R-:W-:Y:S01]  /*7870*/  F2FP.SATFINITE.RELU.E4M3.F32.PACK_AB_MERGE_C R210, R47, R42, RZ ;  /* 0x0000002a2fd2723e */ /* 0x000fe200048078ff */
[----:B------:R-:W-:Y:S01]  /*7880*/  FFMA R60, R81, R141, R60 ;  /* 0x0000008d513c7223 */ /* 0x000fe2000000003c */
[----:B------:R-:W-:Y:S01]  /*7890*/  F2FP.SATFINITE.RELU.E4M3.F32.PACK_AB_MERGE_C R211, R51, R46, RZ ;  /* 0x0000002e33d3723e */ /* 0x000fe200048078ff */
[C---:B------:R-:W-:Y:S01]  /*78a0*/  FFMA R61, R81.reuse, R144, R61 ;  /* 0x00000090513d7223 */ /* 0x040fe2000000003d */
[C---:B------:R-:W-:Y:S01]  /*78b0*/  FFMA R62, R81.reuse, R143, R62 ;  /* 0x0000008f513e7223 */ /* 0x040fe2000000003e */
[----:B------:R-:W-:Y:S01]  /*78c0*/  FFMA R67, R81, R146, R67 ;  /* 0x0000009251437223 */ /* 0x000fe20000000043 */
[----:B------:R-:W-:Y:S02]  /*78d0*/  F2FP.SATFINITE.RELU.E4M3.F32.PACK_AB_MERGE_C R210, R41, R40, R210 ;  /* 0x0000002829d2723e */ /* 0x000fe400048078d2 */
[----:B------:R-:W-:Y:S02]  /*78e0*/  F2FP.SATFINITE.RELU.E4M3.F32.PACK_AB_MERGE_C R211, R45, R44, R211 ;  /* 0x0000002c2dd3723e */ /* 0x000fe400048078d3 */
[----:B------:R-:W-:Y:S02]  /*78f0*/  F2FP.SATFINITE.RELU.E4M3.F32.PACK_AB_MERGE_C R216, R55, R50, RZ ;  /* 0x0000003237d8723e */ /* 0x000fe400048078ff */
[----:B------:R-:W-:Y:S01]  /*7900*/  F2FP.SATFINITE.RELU.E4M3.F32.PACK_AB_MERGE_C R217, R59, R54, RZ ;  /* 0x000000363bd9723e */ /* 0x000fe200048078ff */
[----:B------:R1:W-:Y:S01]  /*7910*/  STS.128 [R203+0x4020], R208 ;  /* 0x004020d0cb007388 */ /* 0x0003e20000000c00 */
[----:B------:R-:W-:Y:S02]  /*7920*/  F2FP.SATFINITE.RELU.E4M3.F32.PACK_AB_MERGE_C R218, R63, R58, RZ ;  /* 0x0000003a3fda723e */ /* 0x000fe400048078ff */
[----:B------:R-:W-:Y:S02]  /*7930*/  F2FP.SATFINITE.RELU.E4M3.F32.PACK_AB_MERGE_C R219, R67, R62, RZ ;  /* 0x0000003e43db723e */ /* 0x000fe400048078ff */
[----:B------:R-:W-:Y:S02]  /*7940*/  F2FP.SATFINITE.RELU.E4M3.F32.PACK_AB_MERGE_C R216, R49, R48, R216 ;  /* 0x0000003031d8723e */ /* 0x000fe400048078d8 */
[----:B------:R-:W-:Y:S02]  /*7950*/  F2FP.SATFINITE.RELU.E4M3.F32.PACK_AB_MERGE_C R217, R53, R52, R217 ;  /* 0x0000003435d9723e */ /* 0x000fe400048078d9 */
[----:B------:R-:W-:Y:S02]  /*7960*/  F2FP.SATFINITE.RELU.E4M3.F32.PACK_AB_MERGE_C R218, R57, R56, R218 ;  /* 0x0000003839da723e */ /* 0x000fe400048078da */
[----:B------:R-:W-:Y:S02]  /*7970*/  F2FP.SATFINITE.RELU.E4M3.F32.PACK_AB_MERGE_C R219, R61, R60, R219 ;  /* 0x0000003c3ddb723e */ /* 0x000fe400048078db */
[----:B------:R-:W-:Y:S02]  /*7980*/  LEA R220, R189, UR47, 0x3 ;  /* 0x0000002fbddc7c11 */ /* 0x000fe4000f8e18ff */
[----:B------:R-:W-:Y:S01]  /*7990*/  @!P6 SHF.L.U32 R223, R188, 0x1f, RZ ;  /* 0x0000001fbcdfe819 */ /* 0x000fe200000006ff */
[----:B------:R1:W-:Y:S01]  /*79a0*/  STS.128 [R202+0x4010], R216 ;  /* 0x004010d8ca007388 */ /* 0x0003e20000000c00 */
[----:B------:R-:W-:Y:S01]  /*79b0*/  @!PT LDS RZ, [RZ] ;  /* 0x00000000fffff984 */ /* 0x000fe20000000800 */
[----:B------:R-:W-:Y:S01]  /*79c0*/  @!PT LDS RZ, [RZ] ;  /* 0x00000000fffff984 */ /* 0x000fe20000000800 */
[----:B------:R-:W-:Y:S01]  /*79d0*/  @!PT LDS RZ, [RZ] ;  /* 0x00000000fffff984 */ /* 0x000fe20000000800 */
[----:B------:R-:W-:Y:S01]  /*79e0*/  @!PT LDS RZ, [RZ] ;  /* 0x00000000fffff984 */ /* 0x000fe20000000800 */
[----:B------:R2:W-:Y:S07]  /*79f0*/  MEMBAR.ALL.CTA ;  /* 0x0000000000007992 */ /* 0x0005ee0000008000 */
[----:B--2---:R-:W2:Y:S02]  /*7a00*/  FENCE.VIEW.ASYNC.S ;  /* 0x00000000000073c6 */ /* 0x004ea40000000000 */
[----:B--2---:R-:W-:Y:S06]  /*7a10*/  BAR.SYNC.DEFER_BLOCKING 0x1, 0x80 ;  /* 0x0042000000007b1d */ /* 0x004fec0000010000 */
[----:B------:R-:W-:Y:S05]  /*7a20*/  @P0 BRA `(.L_x_128) ;  /* 0x0000000000280947 */ /* 0x000fea0003800000 */
[----:B------:R-:W-:Y:S02]  /*7a30*/  UIADD3 UR4, UPT, UPT, UR47, 0x4200, URZ ;  /* 0x000042002f047890 */ /* 0x000fe4000fffe0ff */
[----:B------:R-:W-:Y:S01]  /*7a40*/  UIADD3 UR6, UP0, UPT, UR50, 0x680, URZ ;  /* 0x0000068032067890 */ /* 0x000fe2000ff1e0ff */
[----:B------:R-:W-:Y:S03]  /*7a50*/  UMOV UR43, UR36 ;  /* 0x00000024002b7c82 */ /* 0x000fe60008000000 */
[----:B------:R-:W-:Y:S01]  /*7a60*/  MOV R196, UR4 ;  /* 0x0000000400c47c02 */ /* 0x000fe20008000f00 */
[----:B------:R-:W-:Y:S03]  /*7a70*/  UIADD3.X UR7, UPT, UPT, URZ, UR51, URZ, UP0, !UPT ;  /* 0x00000033ff077290 */ /* 0x000fe600087fe4ff */
[----:B------:R-:W-:Y:S11]  /*7a80*/  R2UR UR40, R196 ;  /* 0x00000000c42872ca */ /* 0x000ff600000e0000 */
[----:B------:R-:W-:Y:S02]  /*7a90*/  @!UPT UIADD3 URZ, UPT, UPT, URZ, URZ, URZ ;  /* 0x000000fffffff290 */ /* 0x000fe4000fffe0ff */
[----:B------:R2:W-:Y:S01]  /*7aa0*/  UTMASTG.3D [UR40], [UR6] ;  /* 0x00000028060073b5 */ /* 0x0005e20008010000 */
[----:B------:R0:W-:Y:S01]  /*7ab0*/  UTMACMDFLUSH ;  /* 0x00000000000079b7 */ /* 0x0001e20000000000 */
[----:B--2---:R-:W-:Y:S04]  /*7ac0*/  DEPBAR.LE SB0, 0x1 ;  /* 0x000080400000791a */ /* 0x004fe80000000000 */
.L_x_128:
[----:B------:R-:W-:Y:S05]  /*7ad0*/  BSYNC.RECONVERGENT B0 ;  /* 0x0000000000007941 */ /* 0x000fea0003800200 */
.L_x_127:
[----:B------:R-:W-:Y:S06]  /*7ae0*/  BAR.SYNC.DEFER_BLOCKING 0x1, 0x80 ;  /* 0x0042000000007b1d */ /* 0x000fec0000010000 */
[----:B------:R-:W2:Y:S01]  /*7af0*/  @!P6 SYNCS.PHASECHK.TRANS64.TRYWAIT P0, [R220+URZ+0x100], R223 ;  /* 0x000100dfdc00e5a7 */ /* 0x000ea200080011ff */
[----:B------:R-:W-:Y:S01]  /*7b00*/  BSSY B1, `(.L_x_129) ;  /* 0x0000023000017945 */ /* 0x000fe20003800000 */
[----:B--2---:R-:W-:Y:S03]  /*7b10*/  @!P6 SEL R212, RZ, 0x1, !P0 ;  /* 0x00000001ffd4e807 */ /* 0x004fe60004000000 */
[----:B------:R-:W-:Y:S05]  /*7b20*/  @P6 BRA `(.L_x_130) ;  /* 0x0000000000806947 */ /* 0x000fea0003800000 */
[----:B------:R-:W-:Y:S01]  /*7b30*/  ISETP.NE.AND P1, PT, R213, RZ, PT ;  /* 0x000000ffd500720c */ /* 0x000fe20003f25270 */
[----:B------:R-:W-:Y:S01]  /*7b40*/  BSSY B0, `(.L_x_131) ;  /* 0x000000a000007945 */ /* 0x000fe20003800000 */
[----:B------:R-:W-:Y:S11]  /*7b50*/  ISETP.NE.AND P0, PT, R212, RZ, PT ;  /* 0x000000ffd400720c */ /* 0x000ff60003f05270 */
[----:B------:R-:W-:Y:S04]  /*7b60*/  @P1 IMAD R0, R189, 0x2000, R194 ;  /* 0x00002000bd001824 */ /* 0x000fe800078e02c2 */
[C---:B------:R-:W-:Y:S01]  /*7b70*/  @P1 IMAD.IADD R215, R0.reuse, 0x1, R215 ;  /* 0x0000000100d71824 */ /* 0x040fe200078e02d7 */
[----:B------:R-:W-:Y:S03]  /*7b80*/  @P1 IADD3 R221, PT, PT, R0, R221, RZ ;  /* 0x000000dd00dd1210 */ /* 0x000fe60007ffe0ff */
[----:B------:R-:W-:Y:S01]  /*7b90*/  @P1 IMAD.IADD R214, R214, 0x1, R215 ;  /* 0x00000001d6d61824 */ /* 0x000fe200078e02d7 */
[----:B------:R-:W-:Y:S06]  /*7ba0*/  @P0 BRA `(.L_x_132) ;  /* 0x00000000000c0947 */ /* 0x000fec0003800000 */
[----:B------:R-:W-:Y:S04]  /*7bb0*/  SHF.L.U32 R3, R188, 0x1f, RZ ;  /* 0x0000001fbc037819 */ /* 0x000fe800000006ff */
[----:B------:R-:W2:Y:S02]  /*7bc0*/  SYNCS.PHASECHK.TRANS64.TRYWAIT P0, [R220+URZ+0x100], R3 ;  /* 0x00010003dc0075a7 */ /* 0x000ea400080011ff */
[----:B--2---:R-:W-:Y:S05]  /*7bd0*/  @!P0 BRA `(.L_x_133) ;  /* 0x0000002400248947 */ /* 0x004fea0003800000 */
.L_x_132:
[----:B------:R-:W-:Y:S05]  /*7be0*/  BSYNC B0 ;  /* 0x0000000000007941 */ /* 0x000fea0003800000 */
.L_x_131:
[----:B------:R-:W-:Y:S01]  /*7bf0*/  ISETP.NE.AND P0, PT, R213, RZ, PT ;  /* 0x000000ffd500720c */ /* 0x000fe20003f05270 */
[----:B--2---:R-:W-:Y:S02]  /*7c00*/  VIADD R3, R220, 0x110 ;  /* 0x00000110dc037836 */ /* 0x004fe40000000000 */
[----:B------:R-:W-:Y:S02]  /*7c10*/  IMAD.U32 R2, RZ, RZ, UR37 ;  /* 0x00000025ff027e24 */ /* 0x000fe4000f8e00ff */
[----:B------:R-:W-:Y:S03]  /*7c20*/  VIADD R189, R189, 0x1 ;  /* 0x00000001bdbd7836 */ /* 0x000fe60000000000 */
[----:B------:R-:W-:Y:S05]  /*7c30*/  PRMT R2, R2, 0x654, R3 ;  /* 0x0000065402027816 */ /* 0x000fea0000000003 */
[----:B------:R2:W3:Y:S04]  /*7c40*/  @P0 LDS.128 R148, [R0] ;  /* 0x0000000000940984 */ /* 0x0004e80000000c00 */
[----:B------:R2:W4:Y:S04]  /*7c50*/  @P0 LDS.128 R152, [R215+0x10] ;  /* 0x00001000d7980984 */ /* 0x0005280000000c00 */
        /* <DEDUP_REMOVED lines=13> */
.L_x_130:
[----:B------:R-:W-:Y:S05]  /*7d30*/  BSYNC B1 ;  /* 0x0000000000017941 */ /* 0x000fea0003800000 */
.L_x_129:
[----:B--2---:R-:W-:Y:S05]  /*7d40*/  VIADD R0, R80, 0x40 ;  /* 0x0000004050007836 */ /* 0x004fea0000000000 */
[----:B------:R-:W-:Y:S04]  /*7d50*/  SHF.R.U32.HI R0, RZ, 0x15, R0 ;  /* 0x00000015ff007819 */ /* 0x000fe80000011600 */
[----:B------:R-:W-:Y:S11]  /*7d60*/  LOP3.LUT P0, RZ, R0, 0x3, R177, 0x48, !PT ;  /* 0x0000000300ff7812 */ /* 0x000ff600078048b1 */
[----:B------:R-:W-:Y:S02]  /*7d70*/  @!UPT UIADD3 URZ, UPT, UPT, URZ, URZ, URZ ;  /* 0x000000fffffff290 */ /* 0x000fe4000fffe0ff */
[----:B------:R-:W-:Y:S05]  /*7d80*/  @!P0 BRA `(.L_x_134) ;  /* 0x0000000000408947 */ /* 0x000fea0003800000 */
[----:B------:R-:W2:Y:S01]  /*7d90*/  LDCU.64 UR8, c[0x4][0x70] ;  /* 0x01000e00ff0877ac */ /* 0x000ea20008000a00 */
[----:B------:R-:W-:Y:S01]  /*7da0*/  MOV R3, 0x0 ;  /* 0x0000000000037802 */ /* 0x000fe20000000f00 */
[----:B------:R-:W-:Y:S02]  /*7db0*/  HFMA2 R12, -RZ, RZ, 0, 5.9604644775390625e-08 ;  /* 0x00000001ff0c7431 */ /* 0x000fe400000001ff */
[----:B------:R-:W-:Y:S02]  /*7dc0*/  IMAD.MOV.U32 R8, RZ, RZ, 0x192 ;  /* 0x00000192ff087424 */ /* 0x000fe400078e00ff */
[----:B------:R-:W-:Y:S01]  /*7dd0*/  IMAD.MOV.U32 R13, RZ, RZ, RZ ;  /* 0x000000ffff0d7224 */ /* 0x000fe200078e00ff */
[----:B------:R-:W5:Y:S01]  /*7de0*/  LDCU.64 UR6, c[0x4][0x78] ;  /* 0x01000f00ff0677ac */ /* 0x000f620008000a00 */
[----:B------:R-:W1:Y:S01]  /*7df0*/  LDC.64 R2, c[0x4][R3] ;  /* 0x0100000003027b82 */ /* 0x000e620000000a00 */
[----:B------:R-:W3:Y:S01]  /*7e00*/  LDCU.64 UR4, c[0x4][0x10] ;  /* 0x01000200ff0477ac */ /* 0x000ee20008000a00 */
[----:B--2---:R-:W-:Y:S01]  /*7e10*/  MOV R5, UR9 ;  /* 0x0000000900057c02 */ /* 0x004fe20008000f00 */
[----:B------:R-:W-:Y:S01]  /*7e20*/  IMAD.U32 R4, RZ, RZ, UR8 ;  /* 0x00000008ff047e24 */ /* 0x000fe2000f8e00ff */
[----:B-----5:R-:W-:Y:S01]  /*7e30*/  MOV R7, UR7 ;  /* 0x0000000700077c02 */ /* 0x020fe20008000f00 */
[----:B------:R-:W-:Y:S01]  /*7e40*/  IMAD.U32 R6, RZ, RZ, UR6 ;  /* 0x00000006ff067e24 */ /* 0x000fe2000f8e00ff */
[----:B---3--:R-:W-:Y:S01]  /*7e50*/  MOV R11, UR5 ;  /* 0x00000005000b7c02 */ /* 0x008fe20008000f00 */
[----:B------:R-:W-:Y:S02]  /*7e60*/  IMAD.U32 R10, RZ, RZ, UR4 ;  /* 0x00000004ff0a7e24 */ /* 0x000fe4000f8e00ff */
[----:B------:R-:W-:Y:S07]  /*7e70*/  LEPC R20, `(.L_x_134) ;  /* 0x000000001014794e */ /* 0x000fee0000000000 */
[----:B-1--4-:R-:W-:Y:S05]  /*7e80*/  CALL.ABS.NOINC R2 ;  /* 0x0000000002007343 */ /* 0x012fea0003c00000 */
.L_x_134:
[----:B------:R-:W-:Y:S01]  /*7e90*/  ISETP.NE.AND P0, PT, R197, RZ, PT ;  /* 0x000000ffc500720c */ /* 0x000fe20003f05270 */
[----:B------:R-:W-:Y:S05]  /*7ea0*/  WARPSYNC.ALL ;  /* 0x0000000000007948 */ /* 0x000fea0003800000 */
[----:B------:R-:W-:Y:S01]  /*7eb0*/  R2UR UR4, R80 ;  /* 0x00000000500472ca */ /* 0x000fe200000e0000 */
[----:B------:R-:W-:Y:S01]  /*7ec0*/  BSSY.RECONVERGENT B0, `(.L_x_135) ;  /* 0x000011c000007945 */ /* 0x000fe20003800200 */
[----:B---3--:R-:W-:Y:S02]  /*7ed0*/  F2FP.F16.E4M3.UNPACK_B R11, R149 ;  /* 0x00000095ff0b723e */ /* 0x008fe400020006ff */
[----:B------:R-:W-:Y:S02]  /*7ee0*/  F2FP.F16.E4M3.UNPACK_B R10, R150 ;  /* 0x00000096ff0a723e */ /* 0x000fe400020006ff */
[----:B------:R-:W-:Y:S01]  /*7ef0*/  F2FP.F16.E4M3.UNPACK_B R9, R151 ;  /* 0x00000097ff09723e */ /* 0x000fe200020006ff */
[--C-:B------:R-:W-:Y:S01]  /*7f00*/  HADD2.F32 R83, -RZ, R11.reuse.H0_H0 ;  /* 0x2000000bff537230 */ /* 0x100fe20000004100 */
[----:B----4-:R-:W-:Y:S01]  /*7f10*/  F2FP.F16.E4M3.UNPACK_B R8, R152 ;  /* 0x00000098ff08723e */ /* 0x010fe200020006ff */
[----:B------:R-:W-:Y:S01]  /*7f20*/  HADD2.F32 R84, -RZ, R11.H1_H1 ;  /* 0x3000000bff547230 */ /* 0x000fe20000004100 */
[----:B------:R-:W-:Y:S01]  /*7f30*/  F2FP.F16.E4M3.UNPACK_B R7, R153 ;  /* 0x00000099ff07723e */ /* 0x000fe200020006ff */
[--C-:B------:R-:W-:Y:S01]  /*7f40*/  HADD2.F32 R87, -RZ, R10.reuse.H0_H0 ;  /* 0x2000000aff577230 */ /* 0x100fe20000004100 */
[----:B------:R-:W-:Y:S01]  /*7f50*/  F2FP.F16.E4M3.UNPACK_B R6, R154 ;  /* 0x0000009aff06723e */ /* 0x000fe200020006ff */
[----:B------:R-:W-:Y:S01]  /*7f60*/  HADD2.F32 R88, -RZ, R10.H1_H1 ;  /* 0x3000000aff587230 */ /* 0x000fe20000004100 */
[----:B------:R-:W-:Y:S01]  /*7f70*/  F2FP.F16.E4M3.UNPACK_B R5, R155 ;  /* 0x0000009bff05723e */ /* 0x000fe200020006ff */
[--C-:B------:R-:W-:Y:S01]  /*7f80*/  HADD2.F32 R91, -RZ, R9.reuse.H0_H0 ;  /* 0x20000009ff5b7230 */ /* 0x100fe20000004100 */
[----:B-1----:R-:W-:Y:S01]  /*7f90*/  F2FP.F16.E4M3.UNPACK_B R4, R156 ;  /* 0x0000009cff04723e */ /* 0x002fe200020006ff */
[----:B------:R-:W-:Y:S01]  /*7fa0*/  HADD2.F32 R93, -RZ, R9.H1_H1 ;  /* 0x30000009ff5d7230 */ /* 0x000fe20000004100 */
[-C--:B------:R-:W-:Y:S01]  /*7fb0*/  F2FP.F16.E4M3.UNPACK_B R2, R148.reuse ;  /* 0x00000094ff02723e */ /* 0x080fe200020006ff */
[--C-:B------:R-:W-:Y:S01]  /*7fc0*/  HADD2.F32 R94, -RZ, R8.reuse.H0_H0 ;  /* 0x20000008ff5e7230 */ /* 0x100fe20000004100 */
[----:B------:R-:W-:Y:S01]  /*7fd0*/  F2FP.F16.E4M3.UNPACK_B R148, R148.H1 ;  /* 0x00000094ff94723e */ /* 0x000fe200030006ff */
[----:B------:R-:W-:Y:S01]  /*7fe0*/  HADD2.F32 R97, -RZ, R8.H1_H1 ;  /* 0x30000008ff617230 */ /* 0x000fe20000004100 */
[----:B------:R-:W-:Y:S01]  /*7ff0*/  F2FP.F16.E4M3.UNPACK_B R149, R149.H1 ;  /* 0x00000095ff95723e */ /* 0x000fe200030006ff */
[--C-:B------:R-:W-:Y:S01]  /*8000*/  HADD2.F32 R98, -RZ, R7.reuse.H0_H0 ;  /* 0x20000007ff627230 */ /* 0x100fe20000004100 */
[----:B------:R-:W-:Y:S01]  /*8010*/  F2FP.F16.E4M3.UNPACK_B R150, R150.H1 ;  /* 0x00000096ff96723e */ /* 0x000fe200030006ff */
[----:B------:R-:W-:Y:S01]  /*8020*/  HADD2.F32 R101, -RZ, R7.H1_H1 ;  /* 0x30000007ff657230 */ /* 0x000fe20000004100 */
[----:B------:R-:W-:Y:S01]  /*8030*/  F2FP.F16.E4M3.UNPACK_B R151, R151.H1 ;  /* 0x00000097ff97723e */ /* 0x000fe200030006ff */
[--C-:B------:R-:W-:Y:S01]  /*8040*/  HADD2.F32 R102, -RZ, R6.reuse.H0_H0 ;  /* 0x20000006ff667230 */ /* 0x100fe20000004100 */
[----:B------:R-:W-:Y:S01]  /*8050*/  IADD3 R199, PT, PT, R199, 0x170, RZ ;  /* 0x00000170c7c77810 */ /* 0x000fe20007ffe0ff */
[----:B------:R-:W-:Y:S01]  /*8060*/  HADD2.F32 R105, -RZ, R6.H1_H1 ;  /* 0x30000006ff697230 */ /* 0x000fe20000004100 */
[----:B------:R-:W-:Y:S01]  /*8070*/  F2FP.F16.E4M3.UNPACK_B R138, R163 ;  /* 0x000000a3ff8a723e */ /* 0x000fe200020006ff */
[--C-:B------:R-:W-:Y:S01]  /*8080*/  HADD2.F32 R106, -RZ, R5.reuse.H0_H0 ;  /* 0x20000005ff6a7230 */ /* 0x100fe20000004100 */
[----:B------:R-:W-:Y:S01]  /*8090*/  LOP3.LUT R199, R199, 0xfefffff8, RZ, 0xc0, !PT ;  /* 0xfefffff8c7c77812 */ /* 0x000fe200078ec0ff */
[----:B------:R-:W-:Y:S01]  /*80a0*/  HADD2.F32 R109, -RZ, R5.H1_H1 ;  /* 0x30000005ff6d7230 */ /* 0x000fe20000004100 */
[----:B------:R-:W-:Y:S01]  /*80b0*/  F2FP.F16.E4M3.UNPACK_B R116, R157 ;  /* 0x0000009dff74723e */ /* 0x000fe200020006ff */
[--C-:B------:R-:W-:Y:S01]  /*80c0*/  HADD2.F32 R110, -RZ, R4.reuse.H0_H0 ;  /* 0x20000004ff6e7230 */ /* 0x100fe20000004100 */
[----:B------:R-:W-:Y:S01]  /*80d0*/  F2FP.F16.E4M3.UNPACK_B R120, R158 ;  /* 0x0000009eff78723e */ /* 0x000fe200020006ff */
[----:B------:R-:W-:Y:S01]  /*80e0*/  HADD2.F32 R113, -RZ, R4.H1_H1 ;  /* 0x30000004ff717230 */ /* 0x000fe20000004100 */
[----:B------:R-:W-:Y:S01]  /*80f0*/  F2FP.F16.E4M3.UNPACK_B R124, R159 ;  /* 0x0000009fff7c723e */ /* 0x000fe200020006ff */
[----:B------:R-:W1:Y:S01]  /*8100*/  LDTM.x64 R4, tmem[UR4+0x40] ;  /* 0x00004004000479ee */ /* 0x000e620008340000 */
[--C-:B------:R-:W-:Y:S01]  /*8110*/  HADD2.F32 R0, -RZ, R2.reuse.H0_H0 ;  /* 0x20000002ff007230 */ /* 0x100fe20000004100 */
[----:B------:R-:W-:Y:S01]  /*8120*/  NOP ;  /* 0x0000000000007918 */ /* 0x000fe20000000000 */
[----:B-1----:R1:W-:Y:S01]  /*8130*/  SYNCS.ARRIVE.TRANS64.RED.A1T0 RZ, [R199+URZ], RZ ;  /* 0x000000ffc7ff79a7 */ /* 0x0023e200081004ff */
[----:B------:R-:W-:Y:S01]  /*8140*/  HADD2.F32 R2, -RZ, R2.H1_H1 ;  /* 0x30000002ff027230 */ /* 0x000fe20000004100 */
[----:B------:R-:W-:Y:S01]  /*8150*/  F2FP.F16.E4M3.UNPACK_B R128, R160 ;  /* 0x000000a0ff80723e */ /* 0x000fe200020006ff */
[--C-:B------:R-:W-:Y:S01]  /*8160*/  HADD2.F32 R86, -RZ, R149.reuse.H1_H1 ;  /* 0x30000095ff567230 */ /* 0x100fe20000004100 */
[----:B------:R-:W-:Y:S01]  /*8170*/  F2FP.F16.E4M3.UNPACK_B R132, R161 ;  /* 0x000000a1ff84723e */ /* 0x000fe200020006ff */
[--C-:B------:R-:W-:Y:S01]  /*8180*/  HADD2.F32 R114, -RZ, R116.reuse.H0_H0 ;  /* 0x20000074ff727230 */ /* 0x100fe20000004100 */
[----:B------:R-:W-:Y:S01]  /*8190*/  F2FP.F16.E4M3.UNPACK_B R136, R162 ;  /* 0x000000a2ff88723e */ /* 0x000fe200020006ff */
[----:B------:R-:W-:Y:S01]  /*81a0*/  HADD2.F32 R117, -RZ, R116.H1_H1 ;  /* 0x30000074ff757230 */ /* 0x000fe20000004100 */
[----:B------:R-:W-:Y:S01]  /*81b0*/  F2FP.F16.E4M3.UNPACK_B R152, R152.H1 ;  /* 0x00000098ff98723e */ /* 0x000fe200030006ff */
        /* <DEDUP_REMOVED lines=12> */
[C---:B------:R-:W-:Y:S01]  /*8280*/  FMUL R4, R78.reuse, R4 ;  /* 0x000000044e047220 */ /* 0x040fe20000400000 */
[C---:B------:R-:W-:Y:S01]  /*8290*/  FMUL R5, R78.reuse, R5 ;  /* 0x000000054e057220 */ /* 0x040fe20000400000 */
[----:B------:R-:W-:Y:S02]  /*82a0*/  HADD2.F32 R3, -RZ, R148.H0_H0 ;  /* 0x20000094ff037230 */ /* 0x000fe40000004100 */
        /* <DEDUP_REMOVED lines=9> */
[----:B------:R-:W-:Y:S02]  /*8340*/  HADD2.F32 R130, -RZ, R132.H0_H0 ;  /* 0x20000084ff827230 */ /* 0x000fe40000004100 */
[C---:B------:R-:W-:Y:S01]  /*8350*/  FMUL R6, R78.reuse, R6 ;  /* 0x000000064e067220 */ /* 0x040fe20000400000 */
[----:B------:R-:W-:Y:S02]  /*8360*/  HADD2.F32 R82, -RZ, R148.H1_H1 ;  /* 0x30000094ff527230 */ /* 0x000fe40000004100 */
[C---:B------:R-:W-:Y:S01]  /*8370*/  FMUL R7, R78.reuse, R7 ;  /* 0x000000074e077220 */ /* 0x040fe20000400000 */
[----:B------:R-:W-:Y:S02]  /*8380*/  HADD2.F32 R85, -RZ, R149.H0_H0 ;  /* 0x20000095ff557230 */ /* 0x000fe40000004100 */
[C---:B------:R-:W-:Y:S01]  /*8390*/  FFMA R6, R81.reuse, R3, R6 ;  /* 0x0000000351067223 */ /* 0x040fe20000000006 */
[----:B------:R-:W-:Y:S02]  /*83a0*/  HADD2.F32 R133, -RZ, R132.H1_H1 ;  /* 0x30000084ff857230 */ /* 0x000fe40000004100 */
[C---:B------:R-:W-:Y:S01]  /*83b0*/  FFMA R7, R81.reuse, R82, R7 ;  /* 0x0000005251077223 */ /* 0x040fe20000000007 */
[C---:B------:R-:W-:Y:S01]  /*83c0*/  FFMA R8, R81.reuse, R83, R8 ;  /* 0x0000005351087223 */ /* 0x040fe20000000008 */
[C---:B------:R-:W-:Y:S01]  /*83d0*/  FFMA R9, R81.reuse, R84, R9 ;  /* 0x0000005451097223 */ /* 0x040fe20000000009 */
[--C-:B------:R-:W-:Y:S02]  /*83e0*/  HADD2.F32 R82, -RZ, R138.reuse.H0_H0 ;  /* 0x2000008aff527230 */ /* 0x100fe40000004100 */
[C---:B------:R-:W-:Y:S01]  /*83f0*/  FMUL R10, R78.reuse, R10 ;  /* 0x0000000a4e0a7220 */ /* 0x040fe20000400000 */
[----:B------:R-:W-:Y:S02]  /*8400*/  HADD2.F32 R83, -RZ, R138.H1_H1 ;  /* 0x3000008aff537230 */ /* 0x000fe40000004100 */
[C---:B------:R-:W-:Y:S01]  /*8410*/  FMUL R11, R78.reuse, R11 ;  /* 0x0000000b4e0b7220 */ /* 0x040fe20000400000 */
[----:B------:R-:W-:Y:S02]  /*8420*/  HADD2.F32 R89, -RZ, R150.H0_H0 ;  /* 0x20000096ff597230 */ /* 0x000fe40000004100 */
[C---:B------:R-:W-:Y:S01]  /*8430*/  FFMA R10, R81.reuse, R85, R10 ;  /* 0x00000055510a7223 */ /* 0x040fe2000000000a */
[--C-:B------:R-:W-:Y:S02]  /*8440*/  HADD2.F32 R134, -RZ, R136.reuse.H0_H0 ;  /* 0x20000088ff867230 */ /* 0x100fe40000004100 */
[C---:B------:R-:W-:Y:S01]  /*8450*/  FFMA R11, R81.reuse, R86, R11 ;  /* 0x00000056510b7223 */ /* 0x040fe2000000000b */
[C---:B------:R-:W-:Y:S01]  /*8460*/  FFMA R12, R81.reuse, R87, R12 ;  /* 0x00000057510c7223 */ /* 0x040fe2000000000c */
[----:B------:R-:W-:Y:S01]  /*8470*/  FFMA R13, R81, R88, R13 ;  /* 0x00000058510d7223 */ /* 0x000fe2000000000d */
[----:B------:R-:W-:Y:S01]  /*8480*/  F2FP.SATFINITE.RELU.E4M3.F32.PACK_AB_MERGE_C R86, R7, R6, RZ ;  /* 0x000000060756723e */ /* 0x000fe200048078ff */
[C---:B------:R-:W-:Y:S01]  /*8490*/  FMUL R7, R78.reuse, R20 ;  /* 0x000000144e077220 */ /* 0x040fe20000400000 */
[----:B------:R-:W-:Y:S01]  /*84a0*/  F2FP.SATFINITE.RELU.E4M3.F32.PACK_AB_MERGE_C R138, R11, R10, RZ ;  /* 0x0000000a0b8a723e */ /* 0x000fe200048078ff */
[C---:B------:R-:W-:Y:S01]  /*84b0*/  FMUL R10, R78.reuse, R21 ;  /* 0x000000154e0a7220 */ /* 0x040fe20000400000 */
[C---:B------:R-:W-:Y:S01]  /*84c0*/  FMUL R21, R78.reuse, R28 ;  /* 0x0000001c4e157220 */ /* 0x040fe20000400000 */
[----:B------:R-:W-:Y:S02]  /*84d0*/  HADD2.F32 R137, -RZ, R136.H1_H1 ;  /* 0x30000088ff897230 */ /* 0x000fe40000004100 */
[C---:B------:R-:W-:Y:S01]  /*84e0*/  FMUL R14, R78.reuse, R14 ;  /* 0x0000000e4e0e7220 */ /* 0x040fe20000400000 */
[----:B------:R-:W-:Y:S02]  /*84f0*/  HADD2.F32 R90, -RZ, R150.H1_H1 ;  /* 0x30000096ff5a7230 */ /* 0x000fe40000004100 */
[C---:B------:R-:W-:Y:S01]  /*8500*/  FMUL R15, R78.reuse, R15 ;  /* 0x0000000f4e0f7220 */ /* 0x040fe20000400000 */
[--C-:B------:R-:W-:Y:S02]  /*8510*/  HADD2.F32 R92, -RZ, R151.reuse.H0_H0 ;  /* 0x20000097ff5c7230 */ /* 0x100fe40000004100 */
[C---:B------:R-:W-:Y:S01]  /*8520*/  FFMA R14, R81.reuse, R89, R14 ;  /* 0x00000059510e7223 */ /* 0x040fe2000000000e */
[----:B------:R-:W-:Y:S02]  /*8530*/  HADD2.F32 R95, -RZ, R151.H1_H1 ;  /* 0x30000097ff5f7230 */ /* 0x000fe40000004100 */
[C---:B------:R-:W-:Y:S01]  /*8540*/  FFMA R15, R81.reuse, R90, R15 ;  /* 0x0000005a510f7223 */ /* 0x040fe2000000000f */
[C---:B------:R-:W-:Y:S01]  /*8550*/  FFMA R0, R81.reuse, R91, R0 ;  /* 0x0000005b51007223 */ /* 0x040fe20000000000 */
[----:B------:R-:W-:Y:S01]  /*8560*/  FFMA R2, R81, R93, R2 ;  /* 0x0000005d51027223 */ /* 0x000fe20000000002 */
[C---:B------:R-:W-:Y:S01]  /*8570*/  FMUL R3, R78.reuse, R18 ;  /* 0x000000124e037220 */ /* 0x040fe20000400000 */
[C---:B------:R-:W-:Y:S01]  /*8580*/  FMUL R18, R78.reuse, R25 ;  /* 0x000000194e127220 */ /* 0x040fe20000400000 */
[----:B------:R-:W-:Y:S01]  /*8590*/  F2FP.SATFINITE.RELU.E4M3.F32.PACK_AB_MERGE_C R14, R15, R14, RZ ;  /* 0x0000000e0f0e723e */ /* 0x000fe200048078ff */
[C---:B------:R-:W-:Y:S01]  /*85a0*/  FMUL R25, R78.reuse, R32 ;  /* 0x000000204e197220 */ /* 0x040fe20000400000 */
[C---:B------:R-:W-:Y:S01]  /*85b0*/  FFMA R3, R81.reuse, R92, R3 ;  /* 0x0000005c51037223 */ /* 0x040fe20000000003 */
[C---:B------:R-:W-:Y:S01]  /*85c0*/  FMUL R6, R78.reuse, R19 ;  /* 0x000000134e067220 */ /* 0x040fe20000400000 */
[--C-:B------:R-:W-:Y:S02]  /*85d0*/  HADD2.F32 R96, -RZ, R152.reuse.H0_H0 ;  /* 0x20000098ff607230 */ /* 0x100fe40000004100 */
[C---:B------:R-:W-:Y:S01]  /*85e0*/  FMUL R11, R78.reuse, R22 ;  /* 0x000000164e0b7220 */ /* 0x040fe20000400000 */
[----:B------:R-:W-:Y:S02]  /*85f0*/  HADD2.F32 R99, -RZ, R152.H1_H1 ;  /* 0x30000098ff637230 */ /* 0x000fe40000004100 */
[C---:B------:R-:W-:Y:S01]  /*8600*/  FFMA R6, R81.reuse, R95, R6 ;  /* 0x0000005f51067223 */ /* 0x040fe20000000006 */
[C---:B------:R-:W-:Y:S01]  /*8610*/  FFMA R7, R81.reuse, R94, R7 ;  /* 0x0000005e51077223 */ /* 0x040fe20000000007 */
[C---:B------:R-:W-:Y:S01]  /*8620*/  FFMA R10, R81.reuse, R97, R10 ;  /* 0x00000061510a7223 */ /* 0x040fe2000000000a */
[C---:B------:R-:W-:Y:S01]  /*8630*/  FFMA R11, R81.reuse, R96, R11 ;  /* 0x00000060510b7223 */ /* 0x040fe2000000000b */
[----:B------:R-:W-:Y:S01]  /*8640*/  FMUL R22, R78, R29 ;  /* 0x0000001d4e167220 */ /* 0x000fe20000400000 */
[----:B------:R-:W-:Y:S01]  /*8650*/  F2FP.SATFINITE.RELU.E4M3.F32.PACK_AB_MERGE_C R3, R6, R3, RZ ;  /* 0x000000030603723e */ /* 0x000fe200048078ff */
[C---:B------:R-:W-:Y:S01]  /*8660*/  FMUL R29, R78.reuse, R36 ;  /* 0x000000244e1d7220 */ /* 0x040fe20000400000 */
        /* <DEDUP_REMOVED lines=11> */
[----:B------:R-:W-:Y:S01]  /*8720*/  FMUL R20, R78, R27 ;  /* 0x0000001b4e147220 */ /* 0x000fe20000400000 */
[--C-:B------:R-:W-:Y:S01]  /*8730*/  HADD2.F32 R104, -RZ, R154.reuse.H0_H0 ;  /* 0x2000009aff687230 */ /* 0x100fe20000004100 */
[----:B------:R-:W-:Y:S01]  /*8740*/  F2FP.SATFINITE.RELU.E4M3.F32.PACK_AB_MERGE_C R16, R10, R7, R16 ;  /* 0x000000070a10723e */ /* 0x000fe20004807810 */
[----:B------:R-:W-:Y:S02]  /*8750*/  HADD2.F32 R107, -RZ, R154.H1_H1 ;  /* 0x3000009aff6b7230 */ /* 0x000fe40000004100 */
[C---:B------:R-:W-:Y:S01]  /*8760*/  FFMA R20, R81.reuse, R103, R20 ;  /* 0x0000006751147223 */ /* 0x040fe20000000014 */
[C---:B------:R-:W-:Y:S01]  /*8770*/  FFMA R21, R81.reuse, R102, R21 ;  /* 0x0000006651157223 */ /* 0x040fe20000000015 */
[C---:B------:R-:W-:Y:S01]  /*8780*/  FFMA R22, R81.reuse, R105, R22 ;  /* 0x0000006951167223 */ /* 0x040fe20000000016 */
[C---:B------:R-:W-:Y:S01]  /*8790*/  FMUL R23, R78.reuse, R30 ;  /* 0x0000001e4e177220 */ /* 0x040fe20000400000 */
[----:B------:R-:W-:Y:S01]  /*87a0*/  FMUL R30, R78, R37 ;  /* 0x000000254e1e7220 */ /* 0x000fe20000400000 */
[----:B------:R-:W-:Y:S01]  /*87b0*/  F2FP.SATFINITE.RELU.E4M3.F32.PACK_AB_MERGE_C R19, R20, R19, RZ ;  /* 0x000000131413723e */ /* 0x000fe200048078ff */
[C---:B------:R-:W-:Y:S01]  /*87c0*/  FMUL R37, R78.reuse, R44 ;  /* 0x0000002c4e257220 */ /* 0x040fe20000400000 */
[C---:B------:R-:W-:Y:S01]  /*87d0*/  FFMA R23, R81.reuse, R104, R23 ;  /* 0x0000006851177223 */ /* 0x040fe20000000017 */
        /* <DEDUP_REMOVED lines=20> */
[----:B------:R-:W-:Y:S01]  /*8920*/  F2FP.F16.E4M3.UNPACK_B R159, R159.H1 ;  /* 0x0000009fff9f723e */ /* 0x000fe200030006ff */
[----:B------:R-:W-:Y:S01]  /*8930*/  FMUL R38, R78, R45 ;  /* 0x0000002d4e267220 */ /* 0x000fe20000400000 */
[----:B------:R-:W-:Y:S01]  /*8940*/  F2FP.SATFINITE.RELU.E4M3.F32.PACK_AB_MERGE_C R19, R28, R27, RZ ;  /* 0x0000001b1c13723e */ /* 0x000fe200048078ff */
[----:B------:R-:W-:Y:S01]  /*8950*/  FFMA R31, R81, R112, R31 ;  /* 0x00000070511f7223 */ /* 0x000fe2000000001f */
[C---:B------:R-:W-:Y:S01]  /*8960*/  FMUL R45, R78.reuse, R52 ;  /* 0x000000344e2d7220 */ /* 0x040fe20000400000 */
[C---:B------:R-:W-:Y:S01]  /*8970*/  FMUL R52, R78.reuse, R59 ;  /* 0x0000003b4e347220 */ /* 0x040fe20000400000 */
[----:B------:R-:W-:Y:S01]  /*8980*/  F2FP.F16.E4M3.UNPACK_B R160, R160.H1 ;  /* 0x000000a0ffa0723e */ /* 0x000fe200030006ff */
[C---:B------:R-:W-:Y:S01]  /*8990*/  FMUL R59, R78.reuse, R66 ;  /* 0x000000424e3b7220 */ /* 0x040fe20000400000 */
[----:B------:R-:W-:Y:S01]  /*89a0*/  F2FP.SATFINITE.RELU.E4M3.F32.PACK_AB_MERGE_C R66, R13, R12, R14 ;  /* 0x0000000c0d42723e */ /* 0x000fe2000480780e */
        /* <DEDUP_REMOVED lines=11> */
[C---:B------:R-:W-:Y:S01]  /*8a60*/  FFMA R35, R81.reuse, R116, R35 ;  /* 0x0000007451237223 */ /* 0x040fe20000000023 */
[C---:B------:R-:W-:Y:S01]  /*8a70*/  FMUL R36, R78.reuse, R43 ;  /* 0x0000002b4e247220 */ /* 0x040fe20000400000 */
[--C-:B------:R-:W-:Y:S02]  /*8a80*/  HADD2.F32 R120, -RZ, R158.reuse.H0_H0 ;  /* 0x2000009eff787230 */ /* 0x100fe40000004100 */
[C---:B------:R-:W-:Y:S01]  /*8a90*/  FMUL R39, R78.reuse, R46 ;  /* 0x0000002e4e277220 */ /* 0x040fe20000400000 */
[----:B------:R-:W-:Y:S02]  /*8aa0*/  HADD2.F32 R123, -RZ, R158.H1_H1 ;  /* 0x3000009eff7b7230 */ /* 0x000fe40000004100 */
        /* <DEDUP_REMOVED lines=8> */
[C---:B------:R-:W-:Y:S01]  /*8b30*/  FFMA R40, R81.reuse, R123, R40 ;  /* 0x0000007b51287223 */ /* 0x040fe20000000028 */
[C---:B------:R-:W-:Y:S01]  /*8b40*/  FMUL R44, R78.reuse, R51 ;  /* 0x000000334e2c7220 */ /* 0x040fe20000400000 */
[C---:B------:R-:W-:Y:S01]  /*8b50*/  FFMA R41, R81.reuse, R122, R41 ;  /* 0x0000007a51297223 */ /* 0x040fe20000000029 */
[C---:B------:R-:W-:Y:S01]  /*8b60*/  FFMA R42, R81.reuse, R125, R42 ;  /* 0x0000007d512a7223 */ /* 0x040fe2000000002a */
[C---:B------:R-:W-:Y:S01]  /*8b70*/  FMUL R46, R78.reuse, R53 ;  /* 0x000000354e2e7220 */ /* 0x040fe20000400000 */
[--C-:B------:R-:W-:Y:S02]  /*8b80*/  HADD2.F32 R128, -RZ, R160.reuse.H0_H0 ;  /* 0x200000a0ff807230 */ /* 0x100fe40000004100 */
[C---:B------:R-:W-:Y:S01]  /*8b90*/  FMUL R50, R78.reuse, R57 ;  /* 0x000000394e327220 */ /* 0x040fe20000400000 */
[C---:B------:R-:W-:Y:S01]  /*8ba0*/  FMUL R51, R78.reuse, R58 ;  /* 0x0000003a4e337220 */ /* 0x040fe20000400000 */
[C---:B------:R-:W-:Y:S01]  /*8bb0*/  FMUL R53, R78.reuse, R60 ;  /* 0x0000003c4e357220 */ /* 0x040fe20000400000 */
[C---:B------:R-:W-:Y:S01]  /*8bc0*/  FFMA R43, R81.reuse, R124, R43 ;  /* 0x0000007c512b7223 */ /* 0x040fe2000000002b */
[----:B------:R-:W-:Y:S02]  /*8bd0*/  HADD2.F32 R131, -RZ, R160.H1_H1 ;  /* 0x300000a0ff837230 */ /* 0x000fe40000004100 */
[C---:B------:R-:W-:Y:S01]  /*8be0*/  FMUL R47, R78.reuse, R54 ;  /* 0x000000364e2f7220 */ /* 0x040fe20000400000 */
[C---:B------:R-:W-:Y:S01]  /*8bf0*/  FMUL R57, R78.reuse, R64 ;  /* 0x000000404e397220 */ /* 0x040fe20000400000 */
[C---:B------:R-:W-:Y:S01]  /*8c00*/  FMUL R58, R78.reuse, R65 ;  /* 0x000000414e3a7220 */ /* 0x040fe20000400000 */
[C---:B------:R-:W-:Y:S01]  /*8c10*/  FMUL R60, R78.reuse, R67 ;  /* 0x000000434e3c7220 */ /* 0x040fe20000400000 */
[----:B------:R-:W-:Y:S01]  /*8c20*/  FFMA R44, R81, R127, R44 ;  /* 0x0000007f512c7223 */ /* 0x000fe2000000002c */
[C---:B------:R-:W-:Y:S01]  /*8c30*/  FMUL R48, R78.reuse, R55 ;  /* 0x000000374e307220 */ /* 0x040fe20000400000 */
[----:B------:R-:W-:Y:S01]  /*8c40*/  F2FP.SATFINITE.RELU.E4M3.F32.PACK_AB_MERGE_C R64, R5, R4, R86 ;  /* 0x000000040540723e */ /* 0x000fe20004807856 */
[----:B------:R-:W-:Y:S01]  /*8c50*/  FFMA R45, R81, R126, R45 ;  /* 0x0000007e512d7223 */ /* 0x000fe2000000002d */
[----:B------:R-:W-:Y:S01]  /*8c60*/  F2FP.SATFINITE.RELU.E4M3.F32.PACK_AB_MERGE_C R65, R9, R8, R138 ;  /* 0x000000080941723e */ /* 0x000fe2000480788a */
[----:B------:R-:W-:Y:S01]  /*8c70*/  FMUL R49, R78, R56 ;  /* 0x000000384e317220 */ /* 0x000fe20000400000 */
[----:B------:R-:W-:Y:S01]  /*8c80*/  F2FP.SATFINITE.RELU.E4M3.F32.PACK_AB_MERGE_C R67, R2, R0, R3 ;  /* 0x000000000243723e */ /* 0x000fe20004807803 */
[C---:B------:R-:W-:Y:S01]  /*8c90*/  FFMA R46, R81.reuse, R129, R46 ;  /* 0x00000081512e7223 */ /* 0x040fe2000000002e */
[----:B------:R-:W-:Y:S01]  /*8ca0*/  F2FP.F16.E4M3.UNPACK_B R162, R162.H1 ;  /* 0x000000a2ffa2723e */ /* 0x000fe200030006ff */
[--C-:B------:R-:W-:Y:S02]  /*8cb0*/  HADD2.F32 R132, -RZ, R161.reuse.H0_H0 ;  /* 0x200000a1ff847230 */ /* 0x100fe40000004100 */
[C---:B------:R-:W-:Y:S01]  /*8cc0*/  FFMA R47, R81.reuse, R128, R47 ;  /* 0x00000080512f7223 */ /* 0x040fe2000000002f */
[----:B------:R1:W-:Y:S01]  /*8cd0*/  STS.128 [R176+UR47+0x6200], R64 ;  /* 0x00620040b0007988 */ /* 0x0003e20008000c2f */
[----:B------:R-:W-:Y:S02]  /*8ce0*/  HADD2.F32 R135, -RZ, R161.H1_H1 ;  /* 0x300000a1ff877230 */ /* 0x000fe40000004100 */
[C---:B------:R-:W-:Y:S01]  /*8cf0*/  FFMA R48, R81.reuse, R131, R48 ;  /* 0x0000008351307223 */ /* 0x040fe20000000030 */
[C---:B------:R-:W-:Y:S01]  /*8d00*/  FFMA R49, R81.reuse, R130, R49 ;  /* 0x0000008251317223 */ /* 0x040fe20000000031 */
[----:B------:R-:W-:Y:S01]  /*8d10*/  F2FP.F16.E4M3.UNPACK_B R163, R163.H1 ;  /* 0x000000a3ffa3723e */ /* 0x000fe200030006ff */
[C---:B------:R-:W-:Y:S01]  /*8d20*/  FFMA R50, R81.reuse, R133, R50 ;  /* 0x0000008551327223 */ /* 0x040fe20000000032 */
[----:B------:R-:W-:Y:S01]  /*8d30*/  FMUL R54, R78, R61 ;  /* 0x0000003d4e367220 */ /* 0x000fe20000400000 */
[--C-:B------:R-:W-:Y:S01]  /*8d40*/  HADD2.F32 R136, -RZ, R162.reuse.H0_H0 ;  /* 0x200000a2ff887230 */ /* 0x100fe20000004100 */
[----:B------:R1:W-:Y:S01]  /*8d50*/  STS.128 [R201+0x6010], R16 ;  /* 0x00601010c9007388 */ /* 0x0003e20000000c00 */
[----:B------:R-:W-:Y:S01]  /*8d60*/  F2FP.SATFINITE.RELU.E4M3.F32.PACK_AB_MERGE_C R35, R36, R35, RZ ;  /* 0x000000232423723e */ /* 0x000fe200048078ff */
[C---:B------:R-:W-:Y:S01]  /*8d70*/  FFMA R51, R81.reuse, R132, R51 ;  /* 0x0000008451337223 */ /* 0x040fe20000000033 */
[----:B------:R-:W-:Y:S01]  /*8d80*/  F2FP.SATFINITE.RELU.E4M3.F32.PACK_AB_MERGE_C R39, R40, R39, RZ ;  /* 0x000000272827723e */ /* 0x000fe200048078ff */
[----:B------:R-:W-:Y:S02]  /*8d90*/  HADD2.F32 R139, -RZ, R162.H1_H1 ;  /* 0x300000a2ff8b7230 */ /* 0x000fe40000004100 */
[C---:B------:R-:W-:Y:S01]  /*8da0*/  FMUL R55, R78.reuse, R62 ;  /* 0x0000003e4e377220 */ /* 0x040fe20000400000 */
[C---:B------:R-:W-:Y:S01]  /*8db0*/  FFMA R52, R81.reuse, R135, R52 ;  /* 0x0000008751347223 */ /* 0x040fe20000000034 */
[----:B------:R-:W-:Y:S01]  /*8dc0*/  FMUL R56, R78, R63 ;  /* 0x0000003f4e387220 */ /* 0x000fe20000400000 */
[C---:B------:R-:W-:Y:S01]  /*8dd0*/  FFMA R53, R81.reuse, R134, R53 ;  /* 0x0000008651357223 */ /* 0x040fe20000000035 */
[C---:B------:R-:W-:Y:S01]  /*8de0*/  FFMA R54, R81.reuse, R137, R54 ;  /* 0x0000008951367223 */ /* 0x040fe20000000036 */
[--C-:B------:R-:W-:Y:S02]  /*8df0*/  HADD2.F32 R84, -RZ, R163.reuse.H0_H0 ;  /* 0x200000a3ff547230 */ /* 0x100fe40000004100 */
[C---:B------:R-:W-:Y:S01]  /*8e00*/  FFMA R55, R81.reuse, R136, R55 ;  /* 0x0000008851377223 */ /* 0x040fe20000000037 */
[----:B------:R-:W-:Y:S02]  /*8e10*/  HADD2.F32 R85, -RZ, R163.H1_H1 ;  /* 0x300000a3ff557230 */ /* 0x000fe40000004100 */
[C---:B------:R-:W-:Y:S01]  /*8e20*/  FFMA R56, R81.reuse, R139, R56 ;  /* 0x0000008b51387223 */ /* 0x040fe20000000038 */
[----:B------:R-:W-:Y:S01]  /*8e30*/  F2FP.SATFINITE.RELU.E4M3.F32.PACK_AB_MERGE_C R43, R44, R43, RZ ;  /* 0x0000002b2c2b723e */ /* 0x000fe200048078ff */
[C---:B------:R-:W-:Y:S01]  /*8e40*/  FFMA R57, R81.reuse, R82, R57 ;  /* 0x0000005251397223 */ /* 0x040fe20000000039 */
[C---:B------:R-:W-:Y:S01]  /*8e50*/  FFMA R58, R81.reuse, R83, R58 ;  /* 0x00000053513a7223 */ /* 0x040fe2000000003a */
[C---:B------:R-:W-:Y:S01]  /*8e60*/  FFMA R59, R81.reuse, R84, R59 ;  /* 0x00000054513b7223 */ /* 0x040fe2000000003b */
[----:B------:R-:W-:Y:S01]  /*8e70*/  F2FP.SATFINITE.RELU.E4M3.F32.PACK_AB_MERGE_C R33, R34, R33, R35 ;  /* 0x000000212221723e */ /* 0x000fe20004807823 */
[----:B------:R-:W-:Y:S01]  /*8e80*/  FFMA R60, R81, R85, R60 ;  /* 0x00000055513c7223 */ /* 0x000fe2000000003c */
[----:B------:R-:W-:Y:S02]  /*8e90*/  F2FP.SATFINITE.RELU.E4M3.F32.PACK_AB_MERGE_C R32, R30, R29, R32 ;  /* 0x0000001d1e20723e */ /* 0x000fe40004807820 */
        /* <DEDUP_REMOVED lines=11> */
[----:B------:R-:W-:Y:S03]  /*8f50*/  IADD3 R76, PT, PT, R76, 0x1, RZ ;  /* 0x000000014c4c7810 */ /* 0x000fe60007ffe0ff */
        /* <DEDUP_REMOVED lines=9> */
[----:B------:R-:W-:Y:S02]  /*8ff0*/  UIADD3 UR8, UP0, UPT, UR50, 0x680, URZ ;  /* 0x0000068032087890 */ /* 0x000fe4000ff1e0ff */
[----:B------:R-:W-:Y:S02]  /*9000*/  UIADD3 UR5, UPT, UPT, UR41, 0x40, URZ ;  /* 0x0000004029057890 */ /* 0x000fe4000fffe0ff */
[----:B------:R-:W-:Y:S02]  /*9010*/  UIADD3 UR4, UPT, UPT, UR47, 0x6200, URZ ;  /* 0x000062002f047890 */ /* 0x000fe4000fffe0ff */
[----:B------:R-:W-:Y:S01]  /*9020*/  UIADD3.X UR9, UPT, UPT, URZ, UR51, URZ, UP0, !UPT ;  /* 0x00000033ff097290 */ /* 0x000fe200087fe4ff */
[----:B------:R-:W-:Y:S01]  /*9030*/  UMOV UR6, UR42 ;  /* 0x0000002a00067c82 */ /* 0x000fe20008000000 */
[----:B------:R-:W-:Y:S07]  /*9040*/  UMOV UR7, UR36 ;  /* 0x0000002400077c82 */ /* 0x000fee0008000000 */
[----:B------:R2:W-:Y:S01]  /*9050*/  UTMASTG.3D [UR4], [UR8] ;  /* 0x00000004080073b5 */ /* 0x0005e20008010000 */
[----:B------:R0:W-:Y:S01]  /*9060*/  UTMACMDFLUSH ;  /* 0x00000000000079b7 */ /* 0x0001e20000000000 */
[----:B--2---:R-:W-:Y:S04]  /*9070*/  DEPBAR.LE SB0, 0x1 ;  /* 0x000080400000791a */ /* 0x004fe80000000000 */
.L_x_136:
[----:B------:R-:W-:Y:S05]  /*9080*/  BSYNC.RECONVERGENT B0 ;  /* 0x0000000000007941 */ /* 0x000fea0003800200 */
.L_x_135:
[----:B------:R-:W-:Y:S01]  /*9090*/  BAR.SYNC.DEFER_BLOCKING 0x1, 0x80 ;  /* 0x0042000000007b1d */ /* 0x000fe20000010000 */
[----:B------:R-:W-:Y:S01]  /*90a0*/  ISETP.NE.AND P2, PT, R198, RZ, PT ;  /* 0x000000ffc600720c */ /* 0x000fe20003f45270 */
[----:B------:R-:W-:Y:S01]  /*90b0*/  IMAD.IADD R20, R75, 0x1, R147 ;  /* 0x000000014b147824 */ /* 0x000fe200078e0293 */
[----:B------:R-:W-:Y:S01]  /*90c0*/  ISETP.NE.AND P0, PT, R200, 0x2, PT ;  /* 0x00000002c800780c */ /* 0x000fe20003f05270 */
[----:B------:R-:W-:Y:S01]  /*90d0*/  IMAD.IADD R21, R77, 0x1, R174 ;  /* 0x000000014d157824 */ /* 0x000fe200078e02ae */
[----:B------:R-:W-:Y:S02]  /*90e0*/  ISETP.NE.AND P1, PT, R76, 0x4, PT ;  /* 0x000000044c00780c */ /* 0x000fe40003f25270 */
[----:B------:R-:W-:Y:S02]  /*90f0*/  SEL R3, RZ, 0x1, P0 ;  /* 0x00000001ff037807 */ /* 0x000fe40000000000 */
[----:B------:R-:W-:Y:S02]  /*9100*/  SEL R0, RZ, 0x1, P1 ;  /* 0x00000001ff007807 */ /* 0x000fe40000800000 */
[----:B------:R-:W-:Y:S02]  /*9110*/  LOP3.LUT R190, R190, R3, RZ, 0x3c, !PT ;  /* 0x00000003bebe7212 */ /* 0x000fe400078e3cff */
[----:B------:R-:W-:Y:S02]  /*9120*/  LOP3.LUT R191, R191, R0, RZ, 0x3c, !PT ;  /* 0x00000000bfbf7212 */ /* 0x000fe400078e3cff */
[----:B------:R-:W-:Y:S02]  /*9130*/  @P2 R2UR UR36, R183 ;  /* 0x00000000b72422ca */ /* 0x000fe400000e0000 */
[----:B------:R-:W-:Y:S02]  /*9140*/  SEL R200, R200, RZ, P0 ;  /* 0x000000ffc8c87207 */ /* 0x000fe40000000000 */
[----:B------:R-:W-:Y:S01]  /*9150*/  SEL R76, R76, RZ, P1 ;  /* 0x000000ff4c4c7207 */ /* 0x000fe20000800000 */
[----:B------:R-:W-:Y:S10]  /*9160*/  @P2 BRA `(.L_x_137) ;  /* 0xffffffc400a82947 */ /* 0x000ff4000383ffff */
[----:B------:R-:W-:Y:S05]  /*9170*/  EXIT ;  /* 0x000000000000794d */ /* 0x000fea0003800000 */
.L_x_25:
[----:B--2---:R2:W4:Y:S02]  /*9180*/  SYNCS.PHASECHK.TRANS64.TRYWAIT P0, [R3+URZ+0x1a0], R2 ;  /* 0x0001a002030075a7 */ /* 0x00452400080011ff */
[----:B----4-:R-:W-:Y:S05]  /*9190*/  @!P0 NANOSLEEP.SYNCS 0x989680 ;  /* 0x009896800000895d */ /* 0x010fea0003900000 */
[----:B------:R-:W4:Y:S02]  /*91a0*/  @!P0 SYNCS.PHASECHK.TRANS64 P0, [R3+URZ+0x1a0], R2 ;  /* 0x0001a002030085a7 */ /* 0x000f2400080010ff */
[----:B----4-:R-:W-:Y:S05]  /*91b0*/  @!P0 BRA `(.L_x_25) ;  /* 0xfffffffc00f08947 */ /* 0x010fea000383ffff */
[----:B------:R-:W-:Y:S05]  /*91c0*/  BRA `(.L_x_138) ;  /* 0xffffff8400d87947 */ /* 0x000fea000383ffff */
.L_x_28:
[----:B-1----:R-:W-:-:S07]  /*91d0*/  MOV R2, UR33 ;  /* 0x0000002100027c02 */ /* 0x002fce0008000f00 */
.L_x_139:
[----:B-1----:R1:W2:Y:S02]  /*91e0*/  SYNCS.PHASECHK.TRANS64.TRYWAIT P0, [R2+URZ+0x80], R5 ;  /* 0x00008005020075a7 */ /* 0x0022a400080011ff */
[----:B--2---:R-:W-:Y:S05]  /*91f0*/  @!P0 NANOSLEEP.SYNCS 0x989680 ;  /* 0x009896800000895d */ /* 0x004fea0003900000 */
[----:B------:R-:W2:Y:S02]  /*9200*/  @!P0 SYNCS.PHASECHK.TRANS64 P0, [R2+URZ+0x80], R5 ;  /* 0x00008005020085a7 */ /* 0x000ea400080010ff */
[----:B--2---:R-:W-:Y:S05]  /*9210*/  @!P0 BRA `(.L_x_139) ;  /* 0xfffffffc00f08947 */ /* 0x004fea000383ffff */
[----:B------:R-:W-:Y:S05]  /*9220*/  BRA `(.L_x_27) ;  /* 0xffffff8800407947 */ /* 0x000fea000383ffff */
.L_x_35:
[----:B-1----:R-:W-:-:S07]  /*9230*/  MOV R2, UR17 ;  /* 0x0000001100027c02 */ /* 0x002fce0008000f00 */
.L_x_140:
[----:B-1----:R1:W2:Y:S02]  /*9240*/  SYNCS.PHASECHK.TRANS64.TRYWAIT P0, [R2+URZ+0x80], R5 ;  /* 0x00008005020075a7 */ /* 0x0022a400080011ff */
[----:B--2---:R-:W-:Y:S05]  /*9250*/  @!P0 NANOSLEEP.SYNCS 0x989680 ;  /* 0x009896800000895d */ /* 0x004fea0003900000 */
[----:B------:R-:W2:Y:S02]  /*9260*/  @!P0 SYNCS.PHASECHK.TRANS64 P0, [R2+URZ+0x80], R5 ;  /* 0x00008005020085a7 */ /* 0x000ea400080010ff */
[----:B--2---:R-:W-:Y:S05]  /*9270*/  @!P0 BRA `(.L_x_140) ;  /* 0xfffffffc00f08947 */ /* 0x004fea000383ffff */
[----:B------:R-:W-:Y:S05]  /*9280*/  BRA `(.L_x_34) ;  /* 0xffffff8c00007947 */ /* 0x000fea000383ffff */
.L_x_40:
[----:B-1----:R1:W2:Y:S02]  /*9290*/  SYNCS.PHASECHK.TRANS64.TRYWAIT P0, [R2+URZ+0x130], R3 ;  /* 0x00013003020075a7 */ /* 0x0022a400080011ff */
[----:B--2---:R-:W-:Y:S05]  /*92a0*/  @!P0 NANOSLEEP.SYNCS 0x989680 ;  /* 0x009896800000895d */ /* 0x004fea0003900000 */
[----:B------:R-:W2:Y:S02]  /*92b0*/  @!P0 SYNCS.PHASECHK.TRANS64 P0, [R2+URZ+0x130], R3 ;  /* 0x00013003020085a7 */ /* 0x000ea400080010ff */
[----:B--2---:R-:W-:Y:S05]  /*92c0*/  @!P0 BRA `(.L_x_40) ;  /* 0xfffffffc00f08947 */ /* 0x004fea000383ffff */
[----:B------:R-:W-:Y:S05]  /*92d0*/  BRA `(.L_x_141) ;  /* 0xffffff8c00a47947 */ /* 0x000fea000383ffff */
.L_x_44:
[----:B---3--:R-:W-:-:S07]  /*92e0*/  MOV R0, UR5 ;  /* 0x0000000500007c02 */ /* 0x008fce0008000f00 */
.L_x_142:
[----:B-1----:R1:W2:Y:S02]  /*92f0*/  SYNCS.PHASECHK.TRANS64.TRYWAIT P0, [R0+URZ], R3 ;  /* 0x00000003000075a7 */ /* 0x0022a400080011ff */
[----:B--2---:R-:W-:Y:S05]  /*9300*/  @!P0 NANOSLEEP.SYNCS 0x989680 ;  /* 0x009896800000895d */ /* 0x004fea0003900000 */
[----:B------:R-:W2:Y:S02]  /*9310*/  @!P0 SYNCS.PHASECHK.TRANS64 P0, [R0+URZ], R3 ;  /* 0x00000003000085a7 */ /* 0x000ea400080010ff */
[----:B--2---:R-:W-:Y:S05]  /*9320*/  @!P0 BRA `(.L_x_142) ;  /* 0xfffffffc00f08947 */ /* 0x004fea000383ffff */
[----:B------:R-:W-:Y:S05]  /*9330*/  BRA `(.L_x_143) ;  /* 0xffffff9400147947 */ /* 0x000fea000383ffff */
.L_x_45:
[----:B---3--:R-:W-:-:S07]  /*9340*/  MOV R0, UR5 ;  /* 0x0000000500007c02 */ /* 0x008fce0008000f00 */
.L_x_144:
[----:B-1----:R1:W2:Y:S02]  /*9350*/  SYNCS.PHASECHK.TRANS64.TRYWAIT P0, [R0+URZ], R3 ;  /* 0x00000003000075a7 */ /* 0x0022a400080011ff */
[----:B--2---:R-:W-:Y:S05]  /*9360*/  @!P0 NANOSLEEP.SYNCS 0x989680 ;  /* 0x009896800000895d */ /* 0x004fea0003900000 */
[----:B------:R-:W2:Y:S02]  /*9370*/  @!P0 SYNCS.PHASECHK.TRANS64 P0, [R0+URZ], R3 ;  /* 0x00000003000085a7 */ /* 0x000ea400080010ff */
[----:B--2---:R-:W-:Y:S05]  /*9380*/  @!P0 BRA `(.L_x_144) ;  /* 0xfffffffc00f08947 */ /* 0x004fea000383ffff */
[----:B------:R-:W-:Y:S05]  /*9390*/  BRA `(.L_x_145) ;  /* 0xffffff9400207947 */ /* 0x000fea000383ffff */
.L_x_46:
[----:B---3--:R-:W-:-:S07]  /*93a0*/  MOV R0, UR5 ;  /* 0x0000000500007c02 */ /* 0x008fce0008000f00 */
.L_x_146:
[----:B-1----:R1:W2:Y:S02]  /*93b0*/  SYNCS.PHASECHK.TRANS64.TRYWAIT P0, [R0+URZ], R3 ;  /* 0x00000003000075a7 */ /* 0x0022a400080011ff */
[----:B--2---:R-:W-:Y:S05]  /*93c0*/  @!P0 NANOSLEEP.SYNCS 0x989680 ;  /* 0x009896800000895d */ /* 0x004fea0003900000 */
[----:B------:R-:W2:Y:S02]  /*93d0*/  @!P0 SYNCS.PHASECHK.TRANS64 P0, [R0+URZ], R3 ;  /* 0x00000003000085a7 */ /* 0x000ea400080010ff */
[----:B--2---:R-:W-:Y:S05]  /*93e0*/  @!P0 BRA `(.L_x_146) ;  /* 0xfffffffc00f08947 */ /* 0x004fea000383ffff */
[----:B------:R-:W-:Y:S05]  /*93f0*/  BRA `(.L_x_147) ;  /* 0xffffff94002c7947 */ /* 0x000fea000383ffff */
.L_x_47:
[----:B---3--:R-:W-:-:S07]  /*9400*/  MOV R0, UR5 ;  /* 0x0000000500007c02 */ /* 0x008fce0008000f00 */
.L_x_148:
[----:B-1----:R1:W2:Y:S02]  /*9410*/  SYNCS.PHASECHK.TRANS64.TRYWAIT P0, [R0+URZ], R3 ;  /* 0x00000003000075a7 */ /* 0x0022a400080011ff */
[----:B--2---:R-:W-:Y:S05]  /*9420*/  @!P0 NANOSLEEP.SYNCS 0x989680 ;  /* 0x009896800000895d */ /* 0x004fea0003900000 */
[----:B------:R-:W2:Y:S02]  /*9430*/  @!P0 SYNCS.PHASECHK.TRANS64 P0, [R0+URZ], R3 ;  /* 0x00000003000085a7 */ /* 0x000ea400080010ff */
[----:B--2---:R-:W-:Y:S05]  /*9440*/  @!P0 BRA `(.L_x_148) ;  /* 0xfffffffc00f08947 */ /* 0x004fea000383ffff */
[----:B------:R-:W-:Y:S05]  /*9450*/  BRA `(.L_x_149) ;  /* 0xffffff9400387947 */ /* 0x000fea000383ffff */
.L_x_48:
[----:B---3--:R-:W-:-:S07]  /*9460*/  MOV R0, UR5 ;  /* 0x0000000500007c02 */ /* 0x008fce0008000f00 */
.L_x_150:
[----:B-1----:R1:W2:Y:S02]  /*9470*/  SYNCS.PHASECHK.TRANS64.TRYWAIT P0, [R0+URZ], R3 ;  /* 0x00000003000075a7 */ /* 0x0022a400080011ff */
[----:B--2---:R-:W-:Y:S05]  /*9480*/  @!P0 NANOSLEEP.SYNCS 0x989680 ;  /* 0x009896800000895d */ /* 0x004fea0003900000 */
[----:B------:R-:W2:Y:S02]  /*9490*/  @!P0 SYNCS.PHASECHK.TRANS64 P0, [R0+URZ], R3 ;  /* 0x00000003000085a7 */ /* 0x000ea400080010ff */
[----:B--2---:R-:W-:Y:S05]  /*94a0*/  @!P0 BRA `(.L_x_150) ;  /* 0xfffffffc00f08947 */ /* 0x004fea000383ffff */
[----:B------:R-:W-:Y:S05]  /*94b0*/  BRA `(.L_x_151) ;  /* 0xffffff9400447947 */ /* 0x000fea000383ffff */
.L_x_49:
[----:B---3--:R-:W-:-:S07]  /*94c0*/  MOV R0, UR5 ;  /* 0x0000000500007c02 */ /* 0x008fce0008000f00 */
.L_x_152:
[----:B-1----:R1:W2:Y:S02]  /*94d0*/  SYNCS.PHASECHK.TRANS64.TRYWAIT P0, [R0+URZ], R3 ;  /* 0x00000003000075a7 */ /* 0x0022a400080011ff */
[----:B--2---:R-:W-:Y:S05]  /*94e0*/  @!P0 NANOSLEEP.SYNCS 0x989680 ;  /* 0x009896800000895d */ /* 0x004fea0003900000 */
[----:B------:R-:W2:Y:S02]  /*94f0*/  @!P0 SYNCS.PHASECHK.TRANS64 P0, [R0+URZ], R3 ;  /* 0x00000003000085a7 */ /* 0x000ea400080010ff */
[----:B--2---:R-:W-:Y:S05]  /*9500*/  @!P0 BRA `(.L_x_152) ;  /* 0xfffffffc00f08947 */ /* 0x004fea000383ffff */
[----:B------:R-:W-:Y:S05]  /*9510*/  BRA `(.L_x_153) ;  /* 0xffffff9400507947 */ /* 0x000fea000383ffff */
.L_x_50:
[----:B---3--:R-:W-:-:S07]  /*9520*/  MOV R0, UR5 ;  /* 0x0000000500007c02 */ /* 0x008fce0008000f00 */
.L_x_154:
[----:B-1----:R1:W2:Y:S02]  /*9530*/  SYNCS.PHASECHK.TRANS64.TRYWAIT P0, [R0+URZ], R3 ;  /* 0x00000003000075a7 */ /* 0x0022a400080011ff */
[----:B--2---:R-:W-:Y:S05]  /*9540*/  @!P0 NANOSLEEP.SYNCS 0x989680 ;  /* 0x009896800000895d */ /* 0x004fea0003900000 */
[----:B------:R-:W2:Y:S02]  /*9550*/  @!P0 SYNCS.PHASECHK.TRANS64 P0, [R0+URZ], R3 ;  /* 0x00000003000085a7 */ /* 0x000ea400080010ff */
[----:B--2---:R-:W-:Y:S05]  /*9560*/  @!P0 BRA `(.L_x_154) ;  /* 0xfffffffc00f08947 */ /* 0x004fea000383ffff */
[----:B------:R-:W-:Y:S05]  /*9570*/  BRA `(.L_x_155) ;  /* 0xffffff94005c7947 */ /* 0x000fea000383ffff */
.L_x_51:
[----:B---3--:R-:W-:-:S07]  /*9580*/  MOV R0, UR5 ;  /* 0x0000000500007c02 */ /* 0x008fce0008000f00 */
.L_x_156:
[----:B-1----:R1:W2:Y:S02]  /*9590*/  SYNCS.PHASECHK.TRANS64.TRYWAIT P0, [R0+URZ], R3 ;  /* 0x00000003000075a7 */ /* 0x0022a400080011ff */
[----:B--2---:R-:W-:Y:S05]  /*95a0*/  @!P0 NANOSLEEP.SYNCS 0x989680 ;  /* 0x009896800000895d */ /* 0x004fea0003900000 */
[----:B------:R-:W2:Y:S02]  /*95b0*/  @!P0 SYNCS.PHASECHK.TRANS64 P0, [R0+URZ], R3 ;  /* 0x00000003000085a7 */ /* 0x000ea400080010ff */
[----:B--2---:R-:W-:Y:S05]  /*95c0*/  @!P0 BRA `(.L_x_156) ;  /* 0xfffffffc00f08947 */ /* 0x004fea000383ffff */
[----:B------:R-:W-:Y:S05]  /*95d0*/  BRA `(.L_x_157) ;  /* 0xffffff9400687947 */ /* 0x000fea000383ffff */
.L_x_52:
[----:B---3--:R-:W-:-:S07]  /*95e0*/  MOV R0, UR5 ;  /* 0x0000000500007c02 */ /* 0x008fce0008000f00 */
.L_x_158:
[----:B-1----:R1:W2:Y:S02]  /*95f0*/  SYNCS.PHASECHK.TRANS64.TRYWAIT P0, [R0+URZ], R3 ;  /* 0x00000003000075a7 */ /* 0x0022a400080011ff */
[----:B--2---:R-:W-:Y:S05]  /*9600*/  @!P0 NANOSLEEP.SYNCS 0x989680 ;  /* 0x009896800000895d */ /* 0x004fea0003900000 */
[----:B------:R-:W2:Y:S02]  /*9610*/  @!P0 SYNCS.PHASECHK.TRANS64 P0, [R0+URZ], R3 ;  /* 0x00000003000085a7 */ /* 0x000ea400080010ff */
[----:B--2---:R-:W-:Y:S05]  /*9620*/  @!P0 BRA `(.L_x_158) ;  /* 0xfffffffc00f08947 */ /* 0x004fea000383ffff */
[----:B------:R-:W-:Y:S05]  /*9630*/  BRA `(.L_x_159) ;  /* 0xffffff9400747947 */ /* 0x000fea000383ffff */
.L_x_53:
[----:B---3--:R-:W-:-:S07]  /*9640*/  MOV R0, UR5 ;  /* 0x0000000500007c02 */ /* 0x008fce0008000f00 */
.L_x_160:
[----:B-1----:R1:W2:Y:S02]  /*9650*/  SYNCS.PHASECHK.TRANS64.TRYWAIT P0, [R0+URZ], R3 ;  /* 0x00000003000075a7 */ /* 0x0022a400080011ff */
[----:B--2---:R-:W-:Y:S05]  /*9660*/  @!P0 NANOSLEEP.SYNCS 0x989680 ;  /* 0x009896800000895d */ /* 0x004fea0003900000 */
[----:B------:R-:W2:Y:S02]  /*9670*/  @!P0 SYNCS.PHASECHK.TRANS64 P0, [R0+URZ], R3 ;  /* 0x00000003000085a7 */ /* 0x000ea400080010ff */
[----:B--2---:R-:W-:Y:S05]  /*9680*/  @!P0 BRA `(.L_x_160) ;  /* 0xfffffffc00f08947 */ /* 0x004fea000383ffff */
[----:B------:R-:W-:Y:S05]  /*9690*/  BRA `(.L_x_161) ;  /* 0xffffff9400807947 */ /* 0x000fea000383ffff */
.L_x_54:
[----:B---3--:R-:W-:-:S07]  /*96a0*/  MOV R0, UR5 ;  /* 0x0000000500007c02 */ /* 0x008fce0008000f00 */
.L_x_162:
[----:B-1----:R1:W2:Y:S02]  /*96b0*/  SYNCS.PHASECHK.TRANS64.TRYWAIT P0, [R0+URZ], R3 ;  /* 0x00000003000075a7 */ /* 0x0022a400080011ff */
[----:B--2---:R-:W-:Y:S05]  /*96c0*/  @!P0 NANOSLEEP.SYNCS 0x989680 ;  /* 0x009896800000895d */ /* 0x004fea0003900000 */
[----:B------:R-:W2:Y:S02]  /*96d0*/  @!P0 SYNCS.PHASECHK.TRANS64 P0, [R0+URZ], R3 ;  /* 0x00000003000085a7 */ /* 0x000ea400080010ff */
[----:B--2---:R-:W-:Y:S05]  /*96e0*/  @!P0 BRA `(.L_x_162) ;  /* 0xfffffffc00f08947 */ /* 0x004fea000383ffff */
[----:B------:R-:W-:Y:S05]  /*96f0*/  BRA `(.L_x_163) ;  /* 0xffffff94008c7947 */ /* 0x000fea000383ffff */
.L_x_55:
[----:B---3--:R-:W-:-:S07]  /*9700*/  MOV R0, UR5 ;  /* 0x0000000500007c02 */ /* 0x008fce0008000f00 */
.L_x_164:
[----:B-1----:R1:W2:Y:S02]  /*9710*/  SYNCS.PHASECHK.TRANS64.TRYWAIT P0, [R0+URZ], R3 ;  /* 0x00000003000075a7 */ /* 0x0022a400080011ff */
[----:B--2---:R-:W-:Y:S05]  /*9720*/  @!P0 NANOSLEEP.SYNCS 0x989680 ;  /* 0x009896800000895d */ /* 0x004fea0003900000 */
[----:B------:R-:W2:Y:S02]  /*9730*/  @!P0 SYNCS.PHASECHK.TRANS64 P0, [R0+URZ], R3 ;  /* 0x00000003000085a7 */ /* 0x000ea400080010ff */
[----:B--2---:R-:W-:Y:S05]  /*9740*/  @!P0 BRA `(.L_x_164) ;  /* 0xfffffffc00f08947 */ /* 0x004fea000383ffff */
[----:B------:R-:W-:Y:S05]  /*9750*/  BRA `(.L_x_165) ;  /* 0xffffff9400987947 */ /* 0x000fea000383ffff */
.L_x_56:
[----:B---3--:R-:W-:-:S07]  /*9760*/  MOV R0, UR5 ;  /* 0x0000000500007c02 */ /* 0x008fce0008000f00 */
.L_x_166:
[----:B-1----:R1:W2:Y:S02]  /*9770*/  SYNCS.PHASECHK.TRANS64.TRYWAIT P0, [R0+URZ], R3 ;  /* 0x00000003000075a7 */ /* 0x0022a400080011ff */
[----:B--2---:R-:W-:Y:S05]  /*9780*/  @!P0 NANOSLEEP.SYNCS 0x989680 ;  /* 0x009896800000895d */ /* 0x004fea0003900000 */
[----:B------:R-:W2:Y:S02]  /*9790*/  @!P0 SYNCS.PHASECHK.TRANS64 P0, [R0+URZ], R3 ;  /* 0x00000003000085a7 */ /* 0x000ea400080010ff */
[----:B--2---:R-:W-:Y:S05]  /*97a0*/  @!P0 BRA `(.L_x_166) ;  /* 0xfffffffc00f08947 */ /* 0x004fea000383ffff */
[----:B------:R-:W-:Y:S05]  /*97b0*/  BRA `(.L_x_167) ;  /* 0xffffff9400a47947 */ /* 0x000fea000383ffff */
.L_x_57:
[----:B---3--:R-:W-:-:S07]  /*97c0*/  MOV R0, UR5 ;  /* 0x0000000500007c02 */ /* 0x008fce0008000f00 */
.L_x_168:
[----:B-1----:R1:W2:Y:S02]  /*97d0*/  SYNCS.PHASECHK.TRANS64.TRYWAIT P0, [R0+URZ], R3 ;  /* 0x00000003000075a7 */ /* 0x0022a400080011ff */
[----:B--2---:R-:W-:Y:S05]  /*97e0*/  @!P0 NANOSLEEP.SYNCS 0x989680 ;  /* 0x009896800000895d */ /* 0x004fea0003900000 */
[----:B------:R-:W2:Y:S02]  /*97f0*/  @!P0 SYNCS.PHASECHK.TRANS64 P0, [R0+URZ], R3 ;  /* 0x00000003000085a7 */ /* 0x000ea400080010ff */
[----:B--2---:R-:W-:Y:S05]  /*9800*/  @!P0 BRA `(.L_x_168) ;  /* 0xfffffffc00f08947 */ /* 0x004fea000383ffff */
[----:B------:R-:W-:Y:S05]  /*9810*/  BRA `(.L_x_169) ;  /* 0xffffff9400b07947 */ /* 0x000fea000383ffff */
.L_x_58:
[----:B---3--:R-:W-:-:S07]  /*9820*/  MOV R0, UR5 ;  /* 0x0000000500007c02 */ /* 0x008fce0008000f00 */
.L_x_170:
[----:B-1----:R1:W2:Y:S02]  /*9830*/  SYNCS.PHASECHK.TRANS64.TRYWAIT P0, [R0+URZ], R3 ;  /* 0x00000003000075a7 */ /* 0x0022a400080011ff */
[----:B--2---:R-:W-:Y:S05]  /*9840*/  @!P0 NANOSLEEP.SYNCS 0x989680 ;  /* 0x009896800000895d */ /* 0x004fea0003900000 */
[----:B------:R-:W2:Y:S02]  /*9850*/  @!P0 SYNCS.PHASECHK.TRANS64 P0, [R0+URZ], R3 ;  /* 0x00000003000085a7 */ /* 0x000ea400080010ff */
[----:B--2---:R-:W-:Y:S05]  /*9860*/  @!P0 BRA `(.L_x_170) ;  /* 0xfffffffc00f08947 */ /* 0x004fea000383ffff */
[----:B------:R-:W-:Y:S05]  /*9870*/  BRA `(.L_x_171) ;  /* 0xffffff9400bc7947 */ /* 0x000fea000383ffff */
.L_x_61:
[----:B-1----:R1:W2:Y:S02]  /*9880*/  SYNCS.PHASECHK.TRANS64.TRYWAIT P0, [R0+URZ+0x190], R5 ;  /* 0x00019005000075a7 */ /* 0x0022a400080011ff */
[----:B--2---:R-:W-:Y:S05]  /*9890*/  @!P0 NANOSLEEP.SYNCS 0x989680 ;  /* 0x009896800000895d */ /* 0x004fea0003900000 */
[----:B------:R-:W2:Y:S02]  /*98a0*/  @!P0 SYNCS.PHASECHK.TRANS64 P0, [R0+URZ+0x190], R5 ;  /* 0x00019005000085a7 */ /* 0x000ea400080010ff */
[----:B--2---:R-:W-:Y:S05]  /*98b0*/  @!P0 BRA `(.L_x_61) ;  /* 0xfffffffc00f08947 */ /* 0x004fea000383ffff */
[----:B------:R-:W-:Y:S05]  /*98c0*/  BRA `(.L_x_172) ;  /* 0xffffff98001c7947 */ /* 0x000fea000383ffff */
.L_x_62:
[----:B------:R-:W-:-:S07]  /*98d0*/  MOV R0, UR5 ;  /* 0x0000000500007c02 */ /* 0x000fce0008000f00 */
.L_x_173:
[----:B-1----:R1:W2:Y:S02]  /*98e0*/  SYNCS.PHASECHK.TRANS64.TRYWAIT P0, [R0+URZ+0x140], R7 ;  /* 0x00014007000075a7 */ /* 0x0022a400080011ff */
[----:B--2---:R-:W-:Y:S05]  /*98f0*/  @!P0 NANOSLEEP.SYNCS 0x989680 ;  /* 0x009896800000895d */ /* 0x004fea0003900000 */
[----:B------:R-:W2:Y:S02]  /*9900*/  @!P0 SYNCS.PHASECHK.TRANS64 P0, [R0+URZ+0x140], R7 ;  /* 0x00014007000085a7 */ /* 0x000ea400080010ff */
[----:B--2---:R-:W-:Y:S05]  /*9910*/  @!P0 BRA `(.L_x_173) ;  /* 0xfffffffc00f08947 */ /* 0x004fea000383ffff */
[----:B------:R-:W-:Y:S05]  /*9920*/  BRA `(.L_x_174) ;  /* 0xffffff98002c7947 */ /* 0x000fea000383ffff */
.L_x_63:
[----:B-1----:R1:W2:Y:S02]  /*9930*/  SYNCS.PHASECHK.TRANS64.TRYWAIT P1, [R0+URZ+0x130], R5 ;  /* 0x00013005000075a7 */ /* 0x0022a400080211ff */
[----:B--2---:R-:W-:Y:S05]  /*9940*/  @!P1 NANOSLEEP.SYNCS 0x989680 ;  /* 0x009896800000995d */ /* 0x004fea0003900000 */
[----:B------:R-:W2:Y:S02]  /*9950*/  @!P1 SYNCS.PHASECHK.TRANS64 P1, [R0+URZ+0x130], R5 ;  /* 0x00013005000095a7 */ /* 0x000ea400080210ff */
[----:B--2---:R-:W-:Y:S05]  /*9960*/  @!P1 BRA `(.L_x_63) ;  /* 0xfffffffc00f09947 */ /* 0x004fea000383ffff */
[----:B------:R-:W-:Y:S05]  /*9970*/  BRA `(.L_x_175) ;  /* 0xffffff98005c7947 */ /* 0x000fea000383ffff */
.L_x_66:
[----:B------:R-:W-:-:S07]  /*9980*/  MOV R0, UR5 ;  /* 0x0000000500007c02 */ /* 0x000fce0008000f00 */
.L_x_176:
[----:B-1----:R1:W2:Y:S02]  /*9990*/  SYNCS.PHASECHK.TRANS64.TRYWAIT P0, [R0+URZ+0x140], R3 ;  /* 0x00014003000075a7 */ /* 0x0022a400080011ff */
[----:B--2---:R-:W-:Y:S05]  /*99a0*/  @!P0 NANOSLEEP.SYNCS 0x989680 ;  /* 0x009896800000895d */ /* 0x004fea0003900000 */
[----:B------:R-:W2:Y:S02]  /*99b0*/  @!P0 SYNCS.PHASECHK.TRANS64 P0, [R0+URZ+0x140], R3 ;  /* 0x00014003000085a7 */ /* 0x000ea400080010ff */
[----:B--2---:R-:W-:Y:S05]  /*99c0*/  @!P0 BRA `(.L_x_176) ;  /* 0xfffffffc00f08947 */ /* 0x004fea000383ffff */
[----:B------:R-:W-:Y:S05]  /*99d0*/  BRA `(.L_x_65) ;  /* 0xffffff9800b07947 */ /* 0x000fea000383ffff */
.L_x_75:
[----:B-1----:R-:W-:-:S04]  /*99e0*/  MOV R4, UR6 ;  /* 0x0000000600047c02 */ /* 0x002fc80008000f00 */
[----:B------:R1:W2:Y:S03]  /*99f0*/  SYNCS.PHASECHK.TRANS64.TRYWAIT P0, [R4+URZ+0x8], R5 ;  /* 0x00000805040075a7 */ /* 0x0002a600080011ff */
[----:B--2---:R-:W-:Y:S05]  /*9a00*/  @!P0 NANOSLEEP.SYNCS 0x989680 ;  /* 0x009896800000895d */ /* 0x004fea0003900000 */
[----:B------:R-:W2:Y:S02]  /*9a10*/  @!P0 SYNCS.PHASECHK.TRANS64 P0, [R4+URZ+0x8], R5 ;  /* 0x00000805040085a7 */ /* 0x000ea400080010ff */
[----:B--2---:R-:W-:Y:S05]  /*9a20*/  @!P0 BRA `(.L_x_75) ;  /* 0xfffffffc00ec8947 */ /* 0x004fea000383ffff */
[----:B------:R-:W-:Y:S05]  /*9a30*/  BRA `(.L_x_74) ;  /* 0xffffff9c00647947 */ /* 0x000fea000383ffff */
.L_x_77:
[----:B------:R-:W-:Y:S01]  /*9a40*/  BSSY B0, `(.L_x_177) ;  /* 0x0000006000007945 */ /* 0x000fe20003800000 */
[----:B------:R-:W-:-:S07]  /*9a50*/  MOV R15, 0xffffffff ;  /* 0xffffffff000f7802 */ /* 0x000fce0000000f00 */
[----:B-1---5:R-:W-:Y:S05]  /*9a60*/  WARPSYNC.COLLECTIVE R15, `(.L_x_178) ;  /* 0x000000000f0c7348 */ /* 0x022fea0003c00000 */
[----:B------:R-:W-:Y:S02]  /*9a70*/  ELECT P6, UR79, PT ;  /* 0x00000000004f782f */ /* 0x000fe400038c0000 */
[----:B------:R-:W-:Y:S01]  /*9a80*/  MOV R14, UR79 ;  /* 0x0000004f000e7c02 */ /* 0x000fe20008000f00 */
[----:B-1---5:R-:W-:Y:S10]  /*9a90*/  ENDCOLLECTIVE ;  /* 0x000000000000791b */ /* 0x022ff40003800000 */
.L_x_178:
[----:B------:R-:W-:Y:S05]  /*9aa0*/  BSYNC B0 ;  /* 0x0000000000007941 */ /* 0x000fea0003800000 */
.L_x_177:
[----:B------:R-:W-:Y:S05]  /*9ab0*/  BRA `(.L_x_179) ;  /* 0xffffff9c00947947 */ /* 0x000fea000383ffff */
.L_x_79:
[----:B-1----:R-:W-:-:S04]  /*9ac0*/  MOV R2, UR6 ;  /* 0x0000000600027c02 */ /* 0x002fc80008000f00 */
[----:B------:R1:W2:Y:S03]  /*9ad0*/  SYNCS.PHASECHK.TRANS64.TRYWAIT P0, [R2+URZ+0x8], R3 ;  /* 0x00000803020075a7 */ /* 0x0002a600080011ff */
[----:B--2---:R-:W-:Y:S05]  /*9ae0*/  @!P0 NANOSLEEP.SYNCS 0x989680 ;  /* 0x009896800000895d */ /* 0x004fea0003900000 */
[----:B------:R-:W2:Y:S02]  /*9af0*/  @!P0 SYNCS.PHASECHK.TRANS64 P0, [R2+URZ+0x8], R3 ;  /* 0x00000803020085a7 */ /* 0x000ea400080010ff */
[----:B--2---:R-:W-:Y:S05]  /*9b00*/  @!P0 BRA `(.L_x_79) ;  /* 0xfffffffc00ec8947 */ /* 0x004fea000383ffff */
[----:B------:R-:W-:Y:S05]  /*9b10*/  BRA `(.L_x_78) ;  /* 0xffffff9c00987947 */ /* 0x000fea000383ffff */
.L_x_80:
[----:B-1----:R1:W2:Y:S02]  /*9b20*/  SYNCS.PHASECHK.TRANS64.TRYWAIT P0, [R0+URZ+0x130], R5 ;  /* 0x00013005000075a7 */ /* 0x0022a400080011ff */
[----:B--2---:R-:W-:Y:S05]  /*9b30*/  @!P0 NANOSLEEP.SYNCS 0x989680 ;  /* 0x009896800000895d */ /* 0x004fea0003900000 */
[----:B------:R-:W2:Y:S02]  /*9b40*/  @!P0 SYNCS.PHASECHK.TRANS64 P0, [R0+URZ+0x130], R5 ;  /* 0x00013005000085a7 */ /* 0x000ea400080010ff */
[----:B--2---:R-:W-:Y:S05]  /*9b50*/  @!P0 BRA `(.L_x_80) ;  /* 0xfffffffc00f08947 */ /* 0x004fea000383ffff */
[----:B------:R-:W-:Y:S05]  /*9b60*/  BRA `(.L_x_180) ;  /* 0xffffffa000747947 */ /* 0x000fea000383ffff */
.L_x_82:
[----:B------:R-:W-:-:S07]  /*9b70*/  MOV R0, UR10 ;  /* 0x0000000a00007c02 */ /* 0x000fce0008000f00 */
.L_x_181:
[----:B-1----:R1:W2:Y:S02]  /*9b80*/  SYNCS.PHASECHK.TRANS64.TRYWAIT P0, [R0+URZ+0x170], R5 ;  /* 0x00017005000075a7 */ /* 0x0022a400080011ff */
[----:B--2---:R-:W-:Y:S05]  /*9b90*/  @!P0 NANOSLEEP.SYNCS 0x989680 ;  /* 0x009896800000895d */ /* 0x004fea0003900000 */
[----:B------:R-:W2:Y:S02]  /*9ba0*/  @!P0 SYNCS.PHASECHK.TRANS64 P0, [R0+URZ+0x170], R5 ;  /* 0x00017005000085a7 */ /* 0x000ea400080010ff */
[----:B--2---:R-:W-:Y:S05]  /*9bb0*/  @!P0 BRA `(.L_x_181) ;  /* 0xfffffffc00f08947 */ /* 0x004fea000383ffff */
[----:B------:R-:W-:Y:S05]  /*9bc0*/  BRA `(.L_x_182) ;  /* 0xffffffa000c07947 */ /* 0x000fea000383ffff */
.L_x_85:
[----:B------:R-:W-:Y:S07]  /*9bd0*/  MOV R0, UR9 ;  /* 0x0000000900007c02 */ /* 0x000fee0008000f00 */
.L_x_183:
[----:B-1----:R1:W2:Y:S02]  /*9be0*/  SYNCS.PHASECHK.TRANS64.TRYWAIT P0, [R0+URZ], R5 ;  /* 0x00000005000075a7 */ /* 0x0022a400080011ff */
[----:B--2---:R-:W-:Y:S05]  /*9bf0*/  @!P0 NANOSLEEP.SYNCS 0x989680 ;  /* 0x009896800000895d */ /* 0x004fea0003900000 */
[----:B------:R-:W2:Y:S02]  /*9c00*/  @!P0 SYNCS.PHASECHK.TRANS64 P0, [R0+URZ], R5 ;  /* 0x00000005000085a7 */ /* 0x000ea400080010ff */
[----:B--2---:R-:W-:Y:S05]  /*9c10*/  @!P0 BRA `(.L_x_183) ;  /* 0xfffffffc00f08947 */ /* 0x004fea000383ffff */
[----:B------:R-:W-:Y:S05]  /*9c20*/  BRA `(.L_x_84) ;  /* 0xffffffa000d47947 */ /* 0x000fea000383ffff */
.L_x_89:
[----:B-1----:R-:W-:-:S07]  /*9c30*/  MOV R0, UR7 ;  /* 0x0000000700007c02 */ /* 0x002fce0008000f00 */
.L_x_184:
[----:B-1----:R1:W2:Y:S02]  /*9c40*/  SYNCS.PHASECHK.TRANS64.TRYWAIT P0, [R0+URZ], R3 ;  /* 0x00000003000075a7 */ /* 0x0022a400080011ff */
[----:B--2---:R-:W-:Y:S05]  /*9c50*/  @!P0 NANOSLEEP.SYNCS 0x989680 ;  /* 0x009896800000895d */ /* 0x004fea0003900000 */
[----:B------:R-:W2:Y:S02]  /*9c60*/  @!P0 SYNCS.PHASECHK.TRANS64 P0, [R0+URZ], R3 ;  /* 0x00000003000085a7 */ /* 0x000ea400080010ff */
[----:B--2---:R-:W-:Y:S05]  /*9c70*/  @!P0 BRA `(.L_x_184) ;  /* 0xfffffffc00f08947 */ /* 0x004fea000383ffff */
[----:B------:R-:W-:Y:S05]  /*9c80*/  BRA `(.L_x_185) ;  /* 0xffffffa400a07947 */ /* 0x000fea000383ffff */
.L_x_90:
[----:B------:R-:W-:-:S07]  /*9c90*/  MOV R0, UR7 ;  /* 0x0000000700007c02 */ /* 0x000fce0008000f00 */
.L_x_186:
[----:B-1----:R1:W2:Y:S02]  /*9ca0*/  SYNCS.PHASECHK.TRANS64.TRYWAIT P0, [R0+URZ], R3 ;  /* 0x00000003000075a7 */ /* 0x0022a400080011ff */
[----:B--2---:R-:W-:Y:S05]  /*9cb0*/  @!P0 NANOSLEEP.SYNCS 0x989680 ;  /* 0x009896800000895d */ /* 0x004fea0003900000 */
[----:B------:R-:W2:Y:S02]  /*9cc0*/  @!P0 SYNCS.PHASECHK.TRANS64 P0, [R0+URZ], R3 ;  /* 0x00000003000085a7 */ /* 0x000ea400080010ff */
[----:B--2---:R-:W-:Y:S05]  /*9cd0*/  @!P0 BRA `(.L_x_186) ;  /* 0xfffffffc00f08947 */ /* 0x004fea000383ffff */
[----:B------:R-:W-:Y:S05]  /*9ce0*/  BRA `(.L_x_187) ;  /* 0xffffffa400ac7947 */ /* 0x000fea000383ffff */
.L_x_91:
[----:B------:R-:W-:-:S07]  /*9cf0*/  MOV R0, UR7 ;  /* 0x0000000700007c02 */ /* 0x000fce0008000f00 */
.L_x_188:
[----:B-1----:R1:W2:Y:S02]  /*9d00*/  SYNCS.PHASECHK.TRANS64.TRYWAIT P0, [R0+URZ], R3 ;  /* 0x00000003000075a7 */ /* 0x0022a400080011ff */
[----:B--2---:R-:W-:Y:S05]  /*9d10*/  @!P0 NANOSLEEP.SYNCS 0x989680 ;  /* 0x009896800000895d */ /* 0x004fea0003900000 */
[----:B------:R-:W2:Y:S02]  /*9d20*/  @!P0 SYNCS.PHASECHK.TRANS64 P0, [R0+URZ], R3 ;  /* 0x00000003000085a7 */ /* 0x000ea400080010ff */
[----:B--2---:R-:W-:Y:S05]  /*9d30*/  @!P0 BRA `(.L_x_188) ;  /* 0xfffffffc00f08947 */ /* 0x004fea000383ffff */
[----:B------:R-:W-:Y:S05]  /*9d40*/  BRA `(.L_x_189) ;  /* 0xffffffa400b87947 */ /* 0x000fea000383ffff */
.L_x_94:
[----:B------:R-:W-:-:S07]  /*9d50*/  MOV R0, UR8 ;  /* 0x0000000800007c02 */ /* 0x000fce0008000f00 */
.L_x_190:
[----:B-1----:R1:W2:Y:S02]  /*9d60*/  SYNCS.PHASECHK.TRANS64.TRYWAIT P1, [R0+URZ+0x1b0], R3 ;  /* 0x0001b003000075a7 */ /* 0x0022a400080211ff */
[----:B--2---:R-:W-:Y:S05]  /*9d70*/  @!P1 NANOSLEEP.SYNCS 0x989680 ;  /* 0x009896800000995d */ /* 0x004fea0003900000 */
[----:B------:R-:W2:Y:S02]  /*9d80*/  @!P1 SYNCS.PHASECHK.TRANS64 P1, [R0+URZ+0x1b0], R3 ;  /* 0x0001b003000095a7 */ /* 0x000ea400080210ff */
[----:B--2---:R-:W-:Y:S05]  /*9d90*/  @!P1 BRA `(.L_x_190) ;  /* 0xfffffffc00f09947 */ /* 0x004fea000383ffff */
[----:B------:R-:W-:Y:S05]  /*9da0*/  BRA `(.L_x_191) ;  /* 0xffffffa800047947 */ /* 0x000fea000383ffff */
.L_x_99:
[----:B--2---:R2:W4:Y:S02]  /*9db0*/  SYNCS.PHASECHK.TRANS64.TRYWAIT P0, [R0+URZ+0x130], R3 ;  /* 0x00013003000075a7 */ /* 0x00452400080011ff */
[----:B----4-:R-:W-:Y:S05]  /*9dc0*/  @!P0 NANOSLEEP.SYNCS 0x989680 ;  /* 0x009896800000895d */ /* 0x010fea0003900000 */
[----:B------:R-:W4:Y:S02]  /*9dd0*/  @!P0 SYNCS.PHASECHK.TRANS64 P0, [R0+URZ+0x130], R3 ;  /* 0x00013003000085a7 */ /* 0x000f2400080010ff */
[----:B----4-:R-:W-:Y:S05]  /*9de0*/  @!P0 BRA `(.L_x_99) ;  /* 0xfffffffc00f08947 */ /* 0x010fea000383ffff */
[----:B------:R-:W-:Y:S05]  /*9df0*/  BRA `(.L_x_192) ;  /* 0xffffffac00107947 */ /* 0x000fea000383ffff */
.L_x_102:
[----:B------:R-:W-:Y:S07]  /*9e00*/  MOV R0, UR6 ;  /* 0x0000000600007c02 */ /* 0x000fee0008000f00 */
.L_x_193:
[----:B--2---:R2:W4:Y:S02]  /*9e10*/  SYNCS.PHASECHK.TRANS64.TRYWAIT P0, [R0+URZ+0x128], R3 ;  /* 0x00012803000075a7 */ /* 0x00452400080011ff */
[----:B----4-:R-:W-:Y:S05]  /*9e20*/  @!P0 NANOSLEEP.SYNCS 0x989680 ;  /* 0x009896800000895d */ /* 0x010fea0003900000 */
[----:B------:R-:W4:Y:S02]  /*9e30*/  @!P0 SYNCS.PHASECHK.TRANS64 P0, [R0+URZ+0x128], R3 ;  /* 0x00012803000085a7 */ /* 0x000f2400080010ff */
[----:B----4-:R-:W-:Y:S05]  /*9e40*/  @!P0 BRA `(.L_x_193) ;  /* 0xfffffffc00f08947 */ /* 0x010fea000383ffff */
[----:B------:R-:W-:Y:S05]  /*9e50*/  BRA `(.L_x_101) ;  /* 0xffffffac00f07947 */ /* 0x000fea000383ffff */
.L_x_105:
[----:B--2---:R-:W-:Y:S07]  /*9e60*/  MOV R3, UR6 ;  /* 0x0000000600037c02 */ /* 0x004fee0008000f00 */
.L_x_194:
[----:B-1----:R1:W2:Y:S02]  /*9e70*/  SYNCS.PHASECHK.TRANS64.TRYWAIT P0, [R3+URZ+0x110], R12 ;  /* 0x0001100c030075a7 */ /* 0x0022a400080011ff */
[----:B--2---:R-:W-:Y:S05]  /*9e80*/  @!P0 NANOSLEEP.SYNCS 0x989680 ;  /* 0x009896800000895d */ /* 0x004fea0003900000 */
[----:B------:R-:W2:Y:S02]  /*9e90*/  @!P0 SYNCS.PHASECHK.TRANS64 P0, [R3+URZ+0x110], R12 ;  /* 0x0001100c030085a7 */ /* 0x000ea400080010ff */
[----:B--2---:R-:W-:Y:S05]  /*9ea0*/  @!P0 BRA `(.L_x_194) ;  /* 0xfffffffc00f08947 */ /* 0x004fea000383ffff */
[----:B------:R-:W-:Y:S05]  /*9eb0*/  BRA `(.L_x_195) ;  /* 0xffffffb000687947 */ /* 0x000fea000383ffff */
.L_x_106:
[----:B------:R-:W-:Y:S07]  /*9ec0*/  MOV R3, UR6 ;  /* 0x0000000600037c02 */ /* 0x000fee0008000f00 */
.L_x_196:
[----:B-1----:R1:W2:Y:S02]  /*9ed0*/  SYNCS.PHASECHK.TRANS64.TRYWAIT P0, [R3+URZ+0x118], R12 ;  /* 0x0001180c030075a7 */ /* 0x0022a400080011ff */
[----:B--2---:R-:W-:Y:S05]  /*9ee0*/  @!P0 NANOSLEEP.SYNCS 0x989680 ;  /* 0x009896800000895d */ /* 0x004fea0003900000 */
[----:B------:R-:W2:Y:S02]  /*9ef0*/  @!P0 SYNCS.PHASECHK.TRANS64 P0, [R3+URZ+0x118], R12 ;  /* 0x0001180c030085a7 */ /* 0x000ea400080010ff */
[----:B--2---:R-:W-:Y:S05]  /*9f00*/  @!P0 BRA `(.L_x_196) ;  /* 0xfffffffc00f08947 */ /* 0x004fea000383ffff */
[----:B------:R-:W-:Y:S05]  /*9f10*/  BRA `(.L_x_197) ;  /* 0xffffffb000e87947 */ /* 0x000fea000383ffff */
.L_x_108:
[----:B------:R-:W-:-:S07]  /*9f20*/  MOV R0, UR6 ;  /* 0x0000000600007c02 */ /* 0x000fce0008000f00 */
.L_x_198:
[----:B-1----:R1:W4:Y:S02]  /*9f30*/  SYNCS.PHASECHK.TRANS64.TRYWAIT P0, [R0+URZ+0x110], R3 ;  /* 0x00011003000075a7 */ /* 0x00232400080011ff */
[----:B----4-:R-:W-:Y:S05]  /*9f40*/  @!P0 NANOSLEEP.SYNCS 0x989680 ;  /* 0x009896800000895d */ /* 0x010fea0003900000 */
[----:B------:R-:W4:Y:S02]  /*9f50*/  @!P0 SYNCS.PHASECHK.TRANS64 P0, [R0+URZ+0x110], R3 ;  /* 0x00011003000085a7 */ /* 0x000f2400080010ff */
[----:B----4-:R-:W-:Y:S05]  /*9f60*/  @!P0 BRA `(.L_x_198) ;  /* 0xfffffffc00f08947 */ /* 0x010fea000383ffff */
[----:B------:R-:W-:Y:S05]  /*9f70*/  BRA `(.L_x_199) ;  /* 0xffffffb400587947 */ /* 0x000fea000383ffff */
.L_x_110:
[----:B--2---:R2:W3:Y:S02]  /*9f80*/  SYNCS.PHASECHK.TRANS64.TRYWAIT P0, [R0+URZ+0x130], R3 ;  /* 0x00013003000075a7 */ /* 0x0044e400080011ff */
[----:B---3--:R-:W-:Y:S05]  /*9f90*/  @!P0 NANOSLEEP.SYNCS 0x989680 ;  /* 0x009896800000895d */ /* 0x008fea0003900000 */
[----:B------:R-:W3:Y:S02]  /*9fa0*/  @!P0 SYNCS.PHASECHK.TRANS64 P0, [R0+URZ+0x130], R3 ;  /* 0x00013003000085a7 */ /* 0x000ee400080010ff */
[----:B---3--:R-:W-:Y:S05]  /*9fb0*/  @!P0 BRA `(.L_x_110) ;  /* 0xfffffffc00f08947 */ /* 0x008fea000383ffff */
[----:B------:R-:W-:Y:S05]  /*9fc0*/  BRA `(.L_x_200) ;  /* 0xffffffb800247947 */ /* 0x000fea000383ffff */
.L_x_122:
[----:B-1----:R1:W2:Y:S02]  /*9fd0*/  SYNCS.PHASECHK.TRANS64.TRYWAIT P1, [R0+URZ+0x100], R3 ;  /* 0x00010003000075a7 */ /* 0x0022a400080211ff */
[----:B--2---:R-:W-:Y:S05]  /*9fe0*/  @!P1 NANOSLEEP.SYNCS 0x989680 ;  /* 0x009896800000995d */ /* 0x004fea0003900000 */
[----:B------:R-:W2:Y:S02]  /*9ff0*/  @!P1 SYNCS.PHASECHK.TRANS64 P1, [R0+URZ+0x100], R3 ;  /* 0x00010003000095a7 */ /* 0x000ea400080210ff */
[----:B--2---:R-:W-:Y:S05]  /*a000*/  @!P1 BRA `(.L_x_122) ;  /* 0xfffffffc00f09947 */ /* 0x004fea000383ffff */
[----:B------:R-:W-:Y:S05]  /*a010*/  BRA `(.L_x_121) ;  /* 0xffffffc400607947 */ /* 0x000fea000383ffff */
.L_x_124:
[----:B-1----:R1:W4:Y:S02]  /*a020*/  SYNCS.PHASECHK.TRANS64.TRYWAIT P0, [R199+URZ+0x150], R2 ;  /* 0x00015002c70075a7 */ /* 0x00232400080011ff */
[----:B----4-:R-:W-:Y:S05]  /*a030*/  @!P0 NANOSLEEP.SYNCS 0x989680 ;  /* 0x009896800000895d */ /* 0x010fea0003900000 */
[----:B------:R-:W4:Y:S02]  /*a040*/  @!P0 SYNCS.PHASECHK.TRANS64 P0, [R199+URZ+0x150], R2 ;  /* 0x00015002c70085a7 */ /* 0x000f2400080010ff */
[----:B----4-:R-:W-:Y:S05]  /*a050*/  @!P0 BRA `(.L_x_124) ;  /* 0xfffffffc00f08947 */ /* 0x010fea000383ffff */
[----:B------:R-:W-:Y:S05]  /*a060*/  BRA `(.L_x_123) ;  /* 0xffffffc400bc7947 */ /* 0x000fea000383ffff */
.L_x_133:
[----:B--2---:R2:W3:Y:S02]  /*a070*/  SYNCS.PHASECHK.TRANS64.TRYWAIT P0, [R220+URZ+0x100], R3 ;  /* 0x00010003dc0075a7 */ /* 0x0044e400080011ff */
[----:B---3--:R-:W-:Y:S05]  /*a080*/  @!P0 NANOSLEEP.SYNCS 0x989680 ;  /* 0x009896800000895d */ /* 0x008fea0003900000 */
[----:B------:R-:W3:Y:S02]  /*a090*/  @!P0 SYNCS.PHASECHK.TRANS64 P0, [R220+URZ+0x100], R3 ;  /* 0x00010003dc0085a7 */ /* 0x000ee400080010ff */
[----:B---3--:R-:W-:Y:S05]  /*a0a0*/  @!P0 BRA `(.L_x_133) ;  /* 0xfffffffc00f08947 */ /* 0x008fea000383ffff */
[----:B------:R-:W-:Y:S05]  /*a0b0*/  BRA `(.L_x_132) ;  /* 0xffffffd800c87947 */ /* 0x000fea000383ffff */
        .weak           $__internal_0_$__cuda_sm10x_tcgen05_guardrail_trap_col_being_dealloced_not_returned_by_alloc
        .type           $__internal_0_$__cuda_sm10x_tcgen05_guardrail_trap_col_being_dealloced_not_returned_by_alloc,@function
        .size           $__internal_0_$__cuda_sm10x_tcgen05_guardrail_trap_col_being_dealloced_not_returned_by_alloc,($__internal_1_$__cuda_sm10x_tcgen05_guardrail_trap_phase_invalid_during_alloc - $__internal_0_$__cuda_sm10x_tcgen05_guardrail_trap_col_being_dealloced_not_returned_by_alloc)
$__internal_0_$__cuda_sm10x_tcgen05_guardrail_trap_col_being_dealloced_not_returned_by_alloc:
[----:B------:R-:W-:Y:S05]  /*a0c0*/  BPT.TRAP 0x1 ;  /* 0x000000040000795c */ /* 0x000fea0000300000 */
[----:B------:R-:W-:-:S04]  /*a0d0*/  HFMA2 R3, -RZ, RZ, 0, 0 ;  /* 0x00000000ff037431 */ /* 0x000fc800000001ff */
[----:B------:R-:W-:Y:S05]  /*a0e0*/  RET.REL.NODEC R2 `(_ZN7cutlass13device_kernelINS_4gemm6kernel13GemmUniversalIN4cute5tupleIJiiiiEEENS1_10collective13CollectiveMmaINS1_35MainloopSm100TmaUmmaWarpSpecializedILi16ELi2ELi4ENS5_IJNS4_1CILi2EEENSA_ILi1EEESC_EEEEENS5_IJNSA_ILi256EEENSA_ILi128EEENSA_ILi64EEEEEENS_12float_e4m3_tENS5_IJlSC_lEEESJ_SK_NS4_8TiledMMAINS4_8MMA_AtomIJNS4_10MMA_TraitsINS4_25SM100_MMA_F8F6F4_2x1SM_SSEJSJ_SJ_fSF_SG_NS4_17integral_constantINS4_4UMMA5MajorELSR_0EEESS_NSP_INSQ_7ScaleInELST_0EEESU_EEEEEENS4_6LayoutINS5_IJSC_SC_SC_EEENS5_IJNSA_ILi0EEESZ_SZ_EEEEENS5_IJNS4_10UnderscoreES12_S12_EEEEENS4_18SM100_TMA_2SM_LOADENS4_14ComposedLayoutINS4_7SwizzleILi2ELi4ELi3EEENS4_18smem_ptr_flag_bitsILi8EEENSX_INS5_IJNSA_ILi8EEESH_EEENS5_IJSH_SC_EEEEEEEvNS4_8identityES15_S1F_vS1G_EENS_8epilogue10collective18CollectiveEpilogueINS1I_23Sm100TmaWarpSpecializedILi2ELi2ELi64ELb0ELb0EEEJNS5_IJSG_SG_SH_EEENS5_IJNSX_ISG_SC_EENSX_ISH_SC_EEEEESJ_SK_SJ_SK_NS1I_6fusion15FusionCallbacksIS1M_NS1R_13LinCombEltActINS1I_6thread4ReLuESJ_fSJ_fLNS_15FloatRoundStyleE2EEES1N_S1Q_JEEENS4_5SM1004TMEM4LOAD26SM100_TMEM_LOAD_32dp32b64xENS4_13SM90_TMA_LOADES1F_NS4_39AutoVectorizingCopyWithAssumedAlignmentILi128EEENS4_14SM90_TMA_STOREES1F_S25_S25_EEEvvEEEEvNT_6ParamsE) ;  /* 0xffffff5c02c47950 */ /* 0x000fea0003c3ffff */
        .weak           $__internal_1_$__cuda_sm10x_tcgen05_guardrail_trap_phase_invalid_during_alloc
        .type           $__internal_1_$__cuda_sm10x_tcgen05_guardrail_trap_phase_invalid_during_alloc,@function
        .size           $__internal_1_$__cuda_sm10x_tcgen05_guardrail_trap_phase_invalid_during_alloc,($__internal_2_$__cuda_sm10x_tcgen05_guardrail_trap_unallocated_columns_being_dealloced - $__internal_1_$__cuda_sm10x_tcgen05_guardrail_trap_phase_invalid_during_alloc)
$__internal_1_$__cuda_sm10x_tcgen05_guardrail_trap_phase_invalid_during_alloc:
[----:B------:R-:W-:Y:S05]  /*a0f0*/  BPT.TRAP 0x1 ;  /* 0x000000040000795c */ /* 0x000fea0000300000 */
[----:B------:R-:W-:-:S04]  /*a100*/  MOV R3, 0x0 ;  /* 0x0000000000037802 */ /* 0x000fc80000000f00 */
[----:B------:R-:W-:Y:S05]  /*a110*/  RET.REL.NODEC R2 `(_ZN7cutlass13device_kernelINS_4gemm6kernel13GemmUniversalIN4cute5tupleIJiiiiEEENS1_10collective13CollectiveMmaINS1_35MainloopSm100TmaUmmaWarpSpecializedILi16ELi2ELi4ENS5_IJNS4_1CILi2EEENSA_ILi1EEESC_EEEEENS5_IJNSA_ILi256EEENSA_ILi128EEENSA_ILi64EEEEEENS_12float_e4m3_tENS5_IJlSC_lEEESJ_SK_NS4_8TiledMMAINS4_8MMA_AtomIJNS4_10MMA_TraitsINS4_25SM100_MMA_F8F6F4_2x1SM_SSEJSJ_SJ_fSF_SG_NS4_17integral_constantINS4_4UMMA5MajorELSR_0EEESS_NSP_INSQ_7ScaleInELST_0EEESU_EEEEEENS4_6LayoutINS5_IJSC_SC_SC_EEENS5_IJNSA_ILi0EEESZ_SZ_EEEEENS5_IJNS4_10UnderscoreES12_S12_EEEEENS4_18SM100_TMA_2SM_LOADENS4_14ComposedLayoutINS4_7SwizzleILi2ELi4ELi3EEENS4_18smem_ptr_flag_bitsILi8EEENSX_INS5_IJNSA_ILi8EEESH_EEENS5_IJSH_SC_EEEEEEEvNS4_8identityES15_S1F_vS1G_EENS_8epilogue10collective18CollectiveEpilogueINS1I_23Sm100TmaWarpSpecializedILi2ELi2ELi64ELb0ELb0EEEJNS5_IJSG_SG_SH_EEENS5_IJNSX_ISG_SC_EENSX_ISH_SC_EEEEESJ_SK_SJ_SK_NS1I_6fusion15FusionCallbacksIS1M_NS1R_13LinCombEltActINS1I_6thread4ReLuESJ_fSJ_fLNS_15FloatRoundStyleE2EEES1N_S1Q_JEEENS4_5SM1004TMEM4LOAD26SM100_TMEM_LOAD_32dp32b64xENS4_13SM90_TMA_LOADES1F_NS4_39AutoVectorizingCopyWithAssumedAlignmentILi128EEENS4_14SM90_TMA_STOREES1F_S25_S25_EEEvvEEEEvNT_6ParamsE) ;  /* 0xffffff5c02b87950 */ /* 0x000fea0003c3ffff */
        .weak           $__internal_2_$__cuda_sm10x_tcgen05_guardrail_trap_unallocated_columns_being_dealloced
        .type           $__internal_2_$__cuda_sm10x_tcgen05_guardrail_trap_unallocated_columns_being_dealloced,@function
        .size           $__internal_2_$__cuda_sm10x_tcgen05_guardrail_trap_unallocated_columns_being_dealloced,(.L_x_202 - $__internal_2_$__cuda_sm10x_tcgen05_guardrail_trap_unallocated_columns_being_dealloced)
$__internal_2_$__cuda_sm10x_tcgen05_guardrail_trap_unallocated_columns_being_dealloced:
[----:B------:R-:W-:Y:S05]  /*a120*/  BPT.TRAP 0x1 ;  /* 0x000000040000795c */ /* 0x000fea0000300000 */
[----:B------:R-:W-:-:S04]  /*a130*/  HFMA2 R3, -RZ, RZ, 0, 0 ;  /* 0x00000000ff037431 */ /* 0x000fc800000001ff */
[----:B------:R-:W-:Y:S05]  /*a140*/  RET.REL.NODEC R2 `(_ZN7cutlass13device_kernelINS_4gemm6kernel13GemmUniversalIN4cute5tupleIJiiiiEEENS1_10collective13CollectiveMmaINS1_35MainloopSm100TmaUmmaWarpSpecializedILi16ELi2ELi4ENS5_IJNS4_1CILi2EEENSA_ILi1EEESC_EEEEENS5_IJNSA_ILi256EEENSA_ILi128EEENSA_ILi64EEEEEENS_12float_e4m3_tENS5_IJlSC_lEEESJ_SK_NS4_8TiledMMAINS4_8MMA_AtomIJNS4_10MMA_TraitsINS4_25SM100_MMA_F8F6F4_2x1SM_SSEJSJ_SJ_fSF_SG_NS4_17integral_constantINS4_4UMMA5MajorELSR_0EEESS_NSP_INSQ_7ScaleInELST_0EEESU_EEEEEENS4_6LayoutINS5_IJSC_SC_SC_EEENS5_IJNSA_ILi0EEESZ_SZ_EEEEENS5_IJNS4_10UnderscoreES12_S12_EEEEENS4_18SM100_TMA_2SM_LOADENS4_14ComposedLayoutINS4_7SwizzleILi2ELi4ELi3EEENS4_18smem_ptr_flag_bitsILi8EEENSX_INS5_IJNSA_ILi8EEESH_EEENS5_IJSH_SC_EEEEEEEvNS4_8identityES15_S1F_vS1G_EENS_8epilogue10collective18CollectiveEpilogueINS1I_23Sm100TmaWarpSpecializedILi2ELi2ELi64ELb0ELb0EEEJNS5_IJSG_SG_SH_EEENS5_IJNSX_ISG_SC_EENSX_ISH_SC_EEEEESJ_SK_SJ_SK_NS1I_6fusion15FusionCallbacksIS1M_NS1R_13LinCombEltActINS1I_6thread4ReLuESJ_fSJ_fLNS_15FloatRoundStyleE2EEES1N_S1Q_JEEENS4_5SM1004TMEM4LOAD26SM100_TMEM_LOAD_32dp32b64xENS4_13SM90_TMA_LOADES1F_NS4_39AutoVectorizingCopyWithAssumedAlignmentILi128EEENS4_14SM90_TMA_STOREES1F_S25_S25_EEEvvEEEEvNT_6ParamsE) ;  /* 0xffffff5c02ac7950 */ /* 0x000fea0003c3ffff */
.L_x_201:
[----:B------:R-:W-:-:S00]  /*a150*/  BRA `(.L_x_201) ;  /* 0xfffffffc00fc7947 */ /* 0x000fc0000383ffff */
[----:B------:R-:W-:-:S00]  /*a160*/  NOP ;  /* 0x0000000000007918 */ /* 0x000fc00000000000 */
        /* <DEDUP_REMOVED lines=9> */
.L_x_202:


//--------------------- .nv.global.init           --------------------------
	.section	.nv.global.init,"aw",@progbits
.nv.global.init:
	.type		$str$27,@object
	.size		$str$27,($str$28 - $str$27)
$str$27:
        /*0000*/ 	.byte	0x28, 0x61, 0x64, 0x64, 0x72, 0x65, 0x73, 0x73, 0x20, 0x26, 0x20, 0x6d, 0x61, 0x73, 0x6b, 0x29
        /*0010*/ 	.byte	0x20, 0x3d, 0x3d, 0x20, 0x30, 0x00
	.type		$str$28,@object
	.size		$str$28,($str$26 - $str$28)
$str$28:
        /*0016*/ 	.byte	0x2f, 0x74, 0x6d, 0x70, 0x2f, 0x63, 0x75, 0x74, 0x6c, 0x61, 0x73, 0x73, 0x5f, 0x73, 0x77, 0x65
        /*0026*/ 	.byte	0x65, 0x70, 0x5f, 0x73, 0x72, 0x63, 0x2f, 0x69, 0x6e, 0x63, 0x6c, 0x75, 0x64, 0x65, 0x2f, 0x63
        /*0036*/ 	.byte	0x75, 0x74, 0x65, 0x2f, 0x70, 0x6f, 0x69, 0x6e, 0x74, 0x65, 0x72, 0x5f, 0x66, 0x6c, 0x61, 0x67
        /*0046*/ 	.byte	0x67, 0x65, 0x64, 0x2e, 0x68, 0x70, 0x70, 0x00
	.type		$str$26,@object
	.size		$str$26,($str$25 - $str$26)
$str$26:
        /*004e*/ 	.byte	0x2f, 0x74, 0x6d, 0x70, 0x2f, 0x63, 0x75, 0x74, 0x6c, 0x61, 0x73, 0x73, 0x5f, 0x73, 0x77, 0x65
        /*005e*/ 	.byte	0x65, 0x70, 0x5f, 0x73, 0x72, 0x63, 0x2f, 0x69, 0x6e, 0x63, 0x6c, 0x75, 0x64, 0x65, 0x2f, 0x63
        /*006e*/ 	.byte	0x75, 0x74, 0x65, 0x2f, 0x61, 0x74, 0x6f, 0x6d, 0x2f, 0x63, 0x6f, 0x70, 0x79, 0x5f, 0x74, 0x72
        /*007e*/ 	.byte	0x61, 0x69, 0x74, 0x73, 0x5f, 0x73, 0x6d, 0x31, 0x30, 0x30, 0x2e, 0x68, 0x70, 0x70, 0x00
	.type		$str$25,@object
	.size		$str$25,(__unnamed_1 - $str$25)
$str$25:
        /*008d*/ 	.byte	0x28, 0x28, 0x75, 0x69, 0x6e, 0x74, 0x33, 0x32, 0x5f, 0x74, 0x28, 0x74, 0x68, 0x72, 0x65, 0x61
        /*009d*/ 	.byte	0x64, 0x49, 0x64, 0x78, 0x2e, 0x78, 0x29, 0x20, 0x2f, 0x20, 0x33, 0x32, 0x29, 0x20, 0x25, 0x20
        /*00ad*/ 	.byte	0x34, 0x29, 0x20, 0x3d, 0x3d, 0x20, 0x28, 0x28, 0x28, 0x74, 0x6d, 0x65, 0x6d, 0x5f, 0x61, 0x64
        /*00bd*/ 	.byte	0x64, 0x72, 0x20, 0x3e, 0x3e, 0x20, 0x31, 0x36, 0x29, 0x20, 0x2f, 0x20, 0x33, 0x32, 0x29, 0x20
        /*00cd*/ 	.byte	0x25, 0x20, 0x34, 0x29, 0x00
	.type		__unnamed_1,@object
	.size		__unnamed_1,(__unnamed_2 - __unnamed_1)
__unnamed_1:
        /*00d2*/ 	.byte	0x61, 0x75, 0x74, 0x6f, 0x20, 0x63, 0x75, 0x74, 0x65, 0x3a, 0x3a, 0x61, 0x73, 0x5f, 0x70, 0x6f
        /* <DEDUP_REMOVED lines=24> */
        /*0262*/ 	.byte	0x43, 0x3c, 0x38, 0x31, 0x39, 0x32, 0x3e, 0x3e, 0x3e, 0x3e, 0x5d, 0x00
	.type		__unnamed_2,@object
	.size		__unnamed_2,(.L_2 - __unnamed_2)
__unnamed_2:
        /* <DEDUP_REMOVED lines=42> */
        /*050e*/ 	.byte	0x3e, 0x3e, 0x3e, 0x3e, 0x5d, 0x00
.L_2:


//--------------------- .nv.shared._ZN7cutlass13device_kernelINS_4gemm6kernel13GemmUniversalIN4cute5tupleIJiiiiEEENS1_10collective13CollectiveMmaINS1_35MainloopSm100TmaUmmaWarpSpecializedILi16ELi2ELi4ENS5_IJNS4_1CILi2EEENSA_ILi1EEESC_EEEEENS5_IJNSA_ILi256EEENSA_ILi128EEENSA_ILi64EEEEEENS_12float_e4m3_tENS5_IJlSC_lEEESJ_SK_NS4_8TiledMMAINS4_8MMA_AtomIJNS4_10MMA_TraitsINS4_25SM100_MMA_F8F6F4_2x1SM_SSEJSJ_SJ_fSF_SG_NS4_17integral_constantINS4_4UMMA5MajorELSR_0EEESS_NSP_INSQ_7ScaleInELST_0EEESU_EEEEEENS4_6LayoutINS5_IJSC_SC_SC_EEENS5_IJNSA_ILi0EEESZ_SZ_EEEEENS5_IJNS4_10UnderscoreES12_S12_EEEEENS4_18SM100_TMA_2SM_LOADENS4_14ComposedLayoutINS4_7SwizzleILi2ELi4ELi3EEENS4_18smem_ptr_flag_bitsILi8EEENSX_INS5_IJNSA_ILi8EEESH_EEENS5_IJSH_SC_EEEEEEEvNS4_8identityES15_S1F_vS1G_EENS_8epilogue10collective18CollectiveEpilogueINS1I_23Sm100TmaWarpSpecializedILi2ELi2ELi64ELb0ELb0EEEJNS5_IJSG_SG_SH_EEENS5_IJNSX_ISG_SC_EENSX_ISH_SC_EEEEESJ_SK_SJ_SK_NS1I_6fusion15FusionCallbacksIS1M_NS1R_13LinCombEltActINS1I_6thread4ReLuESJ_fSJ_fLNS_15FloatRoundStyleE2EEES1N_S1Q_JEEENS4_5SM1004TMEM4LOAD26SM100_TMEM_LOAD_32dp32b64xENS4_13SM90_TMA_LOADES1F_NS4_39AutoVectorizingCopyWithAssumedAlignmentILi128EEENS4_14SM90_TMA_STOREES1F_S25_S25_EEEvvEEEEvNT_6ParamsE --------------------------
	.section	.nv.shared._ZN7cutlass13device_kernelINS_4gemm6kernel13GemmUniversalIN4cute5tupleIJiiiiEEENS1_10collective13CollectiveMmaINS1_35MainloopSm100TmaUmmaWarpSpecializedILi16ELi2ELi4ENS5_IJNS4_1CILi2EEENSA_ILi1EEESC_EEEEENS5_IJNSA_ILi256EEENSA_ILi128EEENSA_ILi64EEEEEENS_12float_e4m3_tENS5_IJlSC_lEEESJ_SK_NS4_8TiledMMAINS4_8MMA_AtomIJNS4_10MMA_TraitsINS4_25SM100_MMA_F8F6F4_2x1SM_SSEJSJ_SJ_fSF_SG_NS4_17integral_constantINS4_4UMMA5MajorELSR_0EEESS_NSP_INSQ_7ScaleInELST_0EEESU_EEEEEENS4_6LayoutINS5_IJSC_SC_SC_EEENS5_IJNSA_ILi0EEESZ_SZ_EEEEENS5_IJNS4_10UnderscoreES12_S12_EEEEENS4_18SM100_TMA_2SM_LOADENS4_14ComposedLayoutINS4_7SwizzleILi2ELi4ELi3EEENS4_18smem_ptr_flag_bitsILi8EEENSX_INS5_IJNSA_ILi8EEESH_EEENS5_IJSH_SC_EEEEEEEvNS4_8identityES15_S1F_vS1G_EENS_8epilogue10collective18CollectiveEpilogueINS1I_23Sm100TmaWarpSpecializedILi2ELi2ELi64ELb0ELb0EEEJNS5_IJSG_SG_SH_EEENS5_IJNSX_ISG_SC_EENSX_ISH_SC_EEEEESJ_SK_SJ_SK_NS1I_6fusion15FusionCallbacksIS1M_NS1R_13LinCombEltActINS1I_6thread4ReLuESJ_fSJ_fLNS_15FloatRoundStyleE2EEES1N_S1Q_JEEENS4_5SM1004TMEM4LOAD26SM100_TMEM_LOAD_32dp32b64xENS4_13SM90_TMA_LOADES1F_NS4_39AutoVectorizingCopyWithAssumedAlignmentILi128EEENS4_14SM90_TMA_STOREES1F_S25_S25_EEEvvEEEEvNT_6ParamsE,"aw",@nobits
	.sectionflags	@""
	.align	16
	.zero		1024


//--------------------- .nv.shared.reserved.0     --------------------------
	.section	.nv.shared.reserved.0,"aw",@nobits
	.weak		__nv_reservedSMEM_offset_0_alias
	.size		__nv_reservedSMEM_offset_0_alias, 0, 64
	.other		__nv_reservedSMEM_offset_0_alias,@"STO_CUDA_RESERVED_SHARED STV_DEFAULT"
__nv_reservedSMEM_offset_0_alias:
	.zero		0
.nv.shared.reserved.0:
	.zero		64
	.weak		__nv_reservedSMEM_tcgen05_partition
	.type		__nv_reservedSMEM_tcgen05_partition,@object
	.size		__nv_reservedSMEM_tcgen05_partition,(.L_0 - __nv_reservedSMEM_tcgen05_partition)
__nv_reservedSMEM_tcgen05_partition:
	.zero		32
.L_0:


//--------------------- .nv.global                --------------------------
	.section	.nv.global,"aw",@nobits
.nv.global:
	.type		_ZN39_INTERNAL_d99f9dca_4_k_cu_1a7acd54_29994cute1_E,@object
	.size		_ZN39_INTERNAL_d99f9dca_4_k_cu_1a7acd54_29994cute1_E,(_ZN39_INTERNAL_d99f9dca_4_k_cu_1a7acd54_29994cuda3std3__45__cpo6cbeginE - _ZN39_INTERNAL_d99f9dca_4_k_cu_1a7acd54_29994cute1_E)
_ZN39_INTERNAL_d99f9dca_4_k_cu_1a7acd54_29994cute1_E:
	.zero		1
	.type		_ZN39_INTERNAL_d99f9dca_4_k_cu_1a7acd54_29994cuda3std3__45__cpo6cbeginE,@object
	.size		_ZN39_INTERNAL_d99f9dca_4_k_cu_1a7acd54_29994cuda3std3__45__cpo6cbeginE,(_ZN39_INTERNAL_d99f9dca_4_k_cu_1a7acd54_29994cuda3std3__48in_placeE - _ZN39_INTERNAL_d99f9dca_4_k_cu_1a7acd54_29994cuda3std3__45__cpo6cbeginE)
_ZN39_INTERNAL_d99f9dca_4_k_cu_1a7acd54_29994cuda3std3__45__cpo6cbeginE:
	.zero		1
	.type		_ZN39_INTERNAL_d99f9dca_4_k_cu_1a7acd54_29994cuda3std3__48in_placeE,@object
	.size		_ZN39_INTERNAL_d99f9dca_4_k_cu_1a7acd54_29994cuda3std3__48in_placeE,(_ZN39_INTERNAL_d99f9dca_4_k_cu_1a7acd54_29994cuda3std6ranges3__45__cpo9iter_moveE - _ZN39_INTERNAL_d99f9dca_4_k_cu_1a7acd54_29994cuda3std3__48in_placeE)
_ZN39_INTERNAL_d99f9dca_4_k_cu_1a7acd54_29994cuda3std3__48in_placeE:
	.zero		1
	.type		_ZN39_INTERNAL_d99f9dca_4_k_cu_1a7acd54_29994cuda3std6ranges3__45__cpo9iter_moveE,@object
	.size		_ZN39_INTERNAL_d99f9dca_4_k_cu_1a7acd54_29994cuda3std6ranges3__45__cpo9iter_moveE,(_ZN39_INTERNAL_d99f9dca_4_k_cu_1a7acd54_29994cuda3std3__45__cpo5beginE - _ZN39_INTERNAL_d99f9dca_4_k_cu_1a7acd54_29994cuda3std6ranges3__45__cpo9iter_moveE)
_ZN39_INTERNAL_d99f9dca_4_k_cu_1a7acd54_29994cuda3std6ranges3__45__cpo9iter_moveE:
	.zero		1
	.type		_ZN39_INTERNAL_d99f9dca_4_k_cu_1a7acd54_29994cuda3std3__45__cpo5beginE,@object
	.size		_ZN39_INTERNAL_d99f9dca_4_k_cu_1a7acd54_29994cuda3std3__45__cpo5beginE,(_ZN39_INTERNAL_d99f9dca_4_k_cu_1a7acd54_29994cuda3std3__441_GLOBAL__N__d99f9dca_4_k_cu_1a7acd54_29996ignoreE - _ZN39_INTERNAL_d99f9dca_4_k_cu_1a7acd54_29994cuda3std3__45__cpo5beginE)
_ZN39_INTERNAL_d99f9dca_4_k_cu_1a7acd54_29994cuda3std3__45__cpo5beginE:
	.zero		1
	.type		_ZN39_INTERNAL_d99f9dca_4_k_cu_1a7acd54_29994cuda3std3__441_GLOBAL__N__d99f9dca_4_k_cu_1a7acd54_29996ignoreE,@object
	.size		_ZN39_INTERNAL_d99f9dca_4_k_cu_1a7acd54_29994cuda3std3__441_GLOBAL__N__d99f9dca_4_k_cu_1a7acd54_29996ignoreE,(_ZN39_INTERNAL_d99f9dca_4_k_cu_1a7acd54_29994cute7productE - _ZN39_INTERNAL_d99f9dca_4_k_cu_1a7acd54_29994cuda3std3__441_GLOBAL__N__d99f9dca_4_k_cu_1a7acd54_29996ignoreE)
_ZN39_INTERNAL_d99f9dca_4_k_cu_1a7acd54_29994cuda3std3__441_GLOBAL__N__d99f9dca_4_k_cu_1a7acd54_29996ignoreE:
	.zero		1
	.type		_ZN39_INTERNAL_d99f9dca_4_k_cu_1a7acd54_29994cute7productE,@object
	.size		_ZN39_INTERNAL_d99f9dca_4_k_cu_1a7acd54_29994cute7productE,(_ZN39_INTERNAL_d99f9dca_4_k_cu_1a7acd54_29994cuda3std3__45__cpo3endE - _ZN39_INTERNAL_d99f9dca_4_k_cu_1a7acd54_29994cute7productE)
_ZN39_INTERNAL_d99f9dca_4_k_cu_1a7acd54_29994cute7productE:
	.zero		1
	.type		_ZN39_INTERNAL_d99f9dca_4_k_cu_1a7acd54_29994cuda3std3__45__cpo3endE,@object
	.size		_ZN39_INTERNAL_d99f9dca_4_k_cu_1a7acd54_29994cuda3std3__45__cpo3endE,(_ZN39_INTERNAL_d99f9dca_4_k_cu_1a7acd54_29994cuda3std3__419piecewise_constructE - _ZN39_INTERNAL_d99f9dca_4_k_cu_1a7acd54_29994cuda3std3__45__cpo3endE)
_ZN39_INTERNAL_d99f9dca_4_k_cu_1a7acd54_29994cuda3std3__45__cpo3endE:
	.zero		1
	.type		_ZN39_INTERNAL_d99f9dca_4_k_cu_1a7acd54_29994cuda3std3__419piecewise_constructE,@object
	.size		_ZN39_INTERNAL_d99f9dca_4_k_cu_1a7acd54_29994cuda3std3__419piecewise_constructE,(_ZN39_INTERNAL_d99f9dca_4_k_cu_1a7acd54_29994cuda3std3__45__cpo4cendE - _ZN39_INTERNAL_d99f9dca_4_k_cu_1a7acd54_29994cuda3std3__419piecewise_constructE)
_ZN39_INTERNAL_d99f9dca_4_k_cu_1a7acd54_29994cuda3std3__419piecewise_constructE:
	.zero		1
	.type		_ZN39_INTERNAL_d99f9dca_4_k_cu_1a7acd54_29994cuda3std3__45__cpo4cendE,@object
	.size		_ZN39_INTERNAL_d99f9dca_4_k_cu_1a7acd54_29994cuda3std3__45__cpo4cendE,(_ZN39_INTERNAL_d99f9dca_4_k_cu_1a7acd54_29994cuda3std6ranges3__45__cpo4swapE - _ZN39_INTERNAL_d99f9dca_4_k_cu_1a7acd54_29994cuda3std3__45__cpo4cendE)
_ZN39_INTERNAL_d99f9dca_4_k_cu_1a7acd54_29994cuda3std3__45__cpo4cendE:
	.zero		1
	.type		_ZN39_INTERNAL_d99f9dca_4_k_cu_1a7acd54_29994cuda3std6ranges3__45__cpo4swapE,@object
	.size		_ZN39_INTERNAL_d99f9dca_4_k_cu_1a7acd54_29994cuda3std6ranges3__45__cpo4swapE,(.L_10 - _ZN39_INTERNAL_d99f9dca_4_k_cu_1a7acd54_29994cuda3std6ranges3__45__cpo4swapE)
_ZN39_INTERNAL_d99f9dca_4_k_cu_1a7acd54_29994cuda3std6ranges3__45__cpo4swapE:
	.zero		1
.L_10:


//--------------------- .nv.constant0._ZN7cutlass13device_kernelINS_4gemm6kernel13GemmUniversalIN4cute5tupleIJiiiiEEENS1_10collective13CollectiveMmaINS1_35MainloopSm100TmaUmmaWarpSpecializedILi16ELi2ELi4ENS5_IJNS4_1CILi2EEENSA_ILi1EEESC_EEEEENS5_IJNSA_ILi256EEENSA_ILi128EEENSA_ILi64EEEEEENS_12float_e4m3_tENS5_IJlSC_lEEESJ_SK_NS4_8TiledMMAINS4_8MMA_AtomIJNS4_10MMA_TraitsINS4_25SM100_MMA_F8F6F4_2x1SM_SSEJSJ_SJ_fSF_SG_NS4_17integral_constantINS4_4UMMA5MajorELSR_0EEESS_NSP_INSQ_7ScaleInELST_0EEESU_EEEEEENS4_6LayoutINS5_IJSC_SC_SC_EEENS5_IJNSA_ILi0EEESZ_SZ_EEEEENS5_IJNS4_10UnderscoreES12_S12_EEEEENS4_18SM100_TMA_2SM_LOADENS4_14ComposedLayoutINS4_7SwizzleILi2ELi4ELi3EEENS4_18smem_ptr_flag_bitsILi8EEENSX_INS5_IJNSA_ILi8EEESH_EEENS5_IJSH_SC_EEEEEEEvNS4_8identityES15_S1F_vS1G_EENS_8epilogue10collective18CollectiveEpilogueINS1I_23Sm100TmaWarpSpecializedILi2ELi2ELi64ELb0ELb0EEEJNS5_IJSG_SG_SH_EEENS5_IJNSX_ISG_SC_EENSX_ISH_SC_EEEEESJ_SK_SJ_SK_NS1I_6fusion15FusionCallbacksIS1M_NS1R_13LinCombEltActINS1I_6thread4ReLuESJ_fSJ_fLNS_15FloatRoundStyleE2EEES1N_S1Q_JEEENS4_5SM1004TMEM4LOAD26SM100_TMEM_LOAD_32dp32b64xENS4_13SM90_TMA_LOADES1F_NS4_39AutoVectorizingCopyWithAssumedAlignmentILi128EEENS4_14SM90_TMA_STOREES1F_S25_S25_EEEvvEEEEvNT_6ParamsE --------------------------
	.section	.nv.constant0._ZN7cutlass13device_kernelINS_4gemm6kernel13GemmUniversalIN4cute5tupleIJiiiiEEENS1_10collective13CollectiveMmaINS1_35MainloopSm100TmaUmmaWarpSpecializedILi16ELi2ELi4ENS5_IJNS4_1CILi2EEENSA_ILi1EEESC_EEEEENS5_IJNSA_ILi256EEENSA_ILi128EEENSA_ILi64EEEEEENS_12float_e4m3_tENS5_IJlSC_lEEESJ_SK_NS4_8TiledMMAINS4_8MMA_AtomIJNS4_10MMA_TraitsINS4_25SM100_MMA_F8F6F4_2x1SM_SSEJSJ_SJ_fSF_SG_NS4_17integral_constantINS4_4UMMA5MajorELSR_0EEESS_NSP_INSQ_7ScaleInELST_0EEESU_EEEEEENS4_6LayoutINS5_IJSC_SC_SC_EEENS5_IJNSA_ILi0EEESZ_SZ_EEEEENS5_IJNS4_10UnderscoreES12_S12_EEEEENS4_18SM100_TMA_2SM_LOADENS4_14ComposedLayoutINS4_7SwizzleILi2ELi4ELi3EEENS4_18smem_ptr_flag_bitsILi8EEENSX_INS5_IJNSA_ILi8EEESH_EEENS5_IJSH_SC_EEEEEEEvNS4_8identityES15_S1F_vS1G_EENS_8epilogue10collective18CollectiveEpilogueINS1I_23Sm100TmaWarpSpecializedILi2ELi2ELi64ELb0ELb0EEEJNS5_IJSG_SG_SH_EEENS5_IJNSX_ISG_SC_EENSX_ISH_SC_EEEEESJ_SK_SJ_SK_NS1I_6fusion15FusionCallbacksIS1M_NS1R_13LinCombEltActINS1I_6thread4ReLuESJ_fSJ_fLNS_15FloatRoundStyleE2EEES1N_S1Q_JEEENS4_5SM1004TMEM4LOAD26SM100_TMEM_LOAD_32dp32b64xENS4_13SM90_TMA_LOADES1F_NS4_39AutoVectorizingCopyWithAssumedAlignmentILi128EEENS4_14SM90_TMA_STOREES1F_S25_S25_EEEvvEEEEvNT_6ParamsE,"a",@progbits
	.sectionflags	@""
	.align	4
.nv.constant0._ZN7cutlass13device_kernelINS_4gemm6kernel13GemmUniversalIN4cute5tupleIJiiiiEEENS1_10collective13CollectiveMmaINS1_35MainloopSm100TmaUmmaWarpSpecializedILi16ELi2ELi4ENS5_IJNS4_1CILi2EEENSA_ILi1EEESC_EEEEENS5_IJNSA_ILi256EEENSA_ILi128EEENSA_ILi64EEEEEENS_12float_e4m3_tENS5_IJlSC_lEEESJ_SK_NS4_8TiledMMAINS4_8MMA_AtomIJNS4_10MMA_TraitsINS4_25SM100_MMA_F8F6F4_2x1SM_SSEJSJ_SJ_fSF_SG_NS4_17integral_constantINS4_4UMMA5MajorELSR_0EEESS_NSP_INSQ_7ScaleInELST_0EEESU_EEEEEENS4_6LayoutINS5_IJSC_SC_SC_EEENS5_IJNSA_ILi0EEESZ_SZ_EEEEENS5_IJNS4_10UnderscoreES12_S12_EEEEENS4_18SM100_TMA_2SM_LOADENS4_14ComposedLayoutINS4_7SwizzleILi2ELi4ELi3EEENS4_18smem_ptr_flag_bitsILi8EEENSX_INS5_IJNSA_ILi8EEESH_EEENS5_IJSH_SC_EEEEEEEvNS4_8identityES15_S1F_vS1G_EENS_8epilogue10collective18CollectiveEpilogueINS1I_23Sm100TmaWarpSpecializedILi2ELi2ELi64ELb0ELb0EEEJNS5_IJSG_SG_SH_EEENS5_IJNSX_ISG_SC_EENSX_ISH_SC_EEEEESJ_SK_SJ_SK_NS1I_6fusion15FusionCallbacksIS1M_NS1R_13LinCombEltActINS1I_6thread4ReLuESJ_fSJ_fLNS_15FloatRoundStyleE2EEES1N_S1Q_JEEENS4_5SM1004TMEM4LOAD26SM100_TMEM_LOAD_32dp32b64xENS4_13SM90_TMA_LOADES1F_NS4_39AutoVectorizingCopyWithAssumedAlignmentILi128EEENS4_14SM90_TMA_STOREES1F_S25_S25_EEEvvEEEEvNT_6ParamsE:
	.zero		2944


//--------------------- SYMBOLS --------------------------

	.type		.nv.reservedSmem.offset0,@object
	.size		.nv.reservedSmem.offset0,0x4
	.type		.nv.reservedSmem.cap,@object
	.size		.nv.reservedSmem.cap,0x4
	.type		__assertfail,@function
